	.headerflags	@"EF_CUDA_TEXMODE_UNIFIED EF_CUDA_64BIT_ADDRESS EF_CUDA_ACCELERATORS EF_CUDA_SM90 EF_CUDA_VIRTUAL_SM(EF_CUDA_SM90)"
	.elftype	@"ET_EXEC"


//--------------------- .nv.info                  --------------------------
	.section	.nv.info,"",@"SHT_CUDA_INFO"
	.align	4


	//----- nvinfo : EIATTR_REGCOUNT
	.align		4
        /*0000*/ 	.byte	0x04, 0x2f
        /*0002*/ 	.short	(.L_3 - .L_2)
	.align		4
.L_2:
        /*0004*/ 	.word	index@(triton_poi_fused__native_batch_norm_legit_no_training__unsafe_index_add_mul_relu_sub_19)
        /*0008*/ 	.word	0x00000038


	//----- nvinfo : EIATTR_MIN_STACK_SIZE
	.align		4
.L_3:
        /*000c*/ 	.byte	0x04, 0x12
        /*000e*/ 	.short	(.L_5 - .L_4)
	.align		4
.L_4:
        /*0010*/ 	.word	index@(triton_poi_fused__native_batch_norm_legit_no_training__unsafe_index_add_mul_relu_sub_19)
        /*0014*/ 	.word	0x00000000


	//----- nvinfo : EIATTR_FRAME_SIZE
	.align		4
.L_5:
        /*0018*/ 	.byte	0x04, 0x11
        /*001a*/ 	.short	(.L_7 - .L_6)
	.align		4
.L_6:
        /*001c*/ 	.word	index@(triton_poi_fused__native_batch_norm_legit_no_training__unsafe_index_add_mul_relu_sub_19)
        /*0020*/ 	.word	0x00000000


	//----- nvinfo : EIATTR_MIN_STACK_SIZE
	.align		4
.L_7:
        /*0024*/ 	.byte	0x04, 0x12
        /*0026*/ 	.short	(.L_9 - .L_8)
	.align		4
.L_8:
        /*0028*/ 	.word	index@(triton_poi_fused__native_batch_norm_legit_no_training__unsafe_index_add_mul_relu_sub_19)
        /*002c*/ 	.word	0x00000000
.L_9:


//--------------------- .nv.info.triton_poi_fused__native_batch_norm_legit_no_training__unsafe_index_add_mul_relu_sub_19 --------------------------
	.section	.nv.info.triton_poi_fused__native_batch_norm_legit_no_training__unsafe_index_add_mul_relu_sub_19,"",@"SHT_CUDA_INFO"
	.sectionflags	@""
	.align	4


	//----- nvinfo : EIATTR_CUDA_API_VERSION
	.align		4
        /*0000*/ 	.byte	0x04, 0x37
        /*0002*/ 	.short	(.L_11 - .L_10)
.L_10:
        /*0004*/ 	.word	0x0000007c


	//----- nvinfo : EIATTR_KPARAM_INFO
	.align		4
.L_11:
        /*0008*/ 	.byte	0x04, 0x17
        /*000a*/ 	.short	(.L_13 - .L_12)
.L_12:
        /*000c*/ 	.word	0x00000000
        /*0010*/ 	.short	0x0016
        /*0012*/ 	.short	0x00b0
        /*0014*/ 	.byte	0x00, 0xf0, 0x11, 0x00


	//----- nvinfo : EIATTR_KPARAM_INFO
	.align		4
.L_13:
        /*0018*/ 	.byte	0x04, 0x17
        /*001a*/ 	.short	(.L_15 - .L_14)
.L_14:
        /*001c*/ 	.word	0x00000000
        /*0020*/ 	.short	0x0015
        /*0022*/ 	.short	0x00a8
        /*0024*/ 	.byte	0x00, 0xf4, 0x21, 0x00


	//----- nvinfo : EIATTR_KPARAM_INFO
	.align		4
.L_15:
        /*0028*/ 	.byte	0x04, 0x17
        /*002a*/ 	.short	(.L_17 - .L_16)
.L_16:
        /*002c*/ 	.word	0x00000000
        /*0030*/ 	.short	0x0014
        /*0032*/ 	.short	0x00a0
        /*0034*/ 	.byte	0x00, 0xf4, 0x21, 0x00


	//----- nvinfo : EIATTR_KPARAM_INFO
	.align		4
.L_17:
        /*0038*/ 	.byte	0x04, 0x17
        /*003a*/ 	.short	(.L_19 - .L_18)
.L_18:
        /*003c*/ 	.word	0x00000000
        /*0040*/ 	.short	0x0013
        /*0042*/ 	.short	0x0098
        /*0044*/ 	.byte	0x00, 0xf4, 0x21, 0x00


	//----- nvinfo : EIATTR_KPARAM_INFO
	.align		4
.L_19:
        /*0048*/ 	.byte	0x04, 0x17
        /*004a*/ 	.short	(.L_21 - .L_20)
.L_20:
        /*004c*/ 	.word	0x00000000
        /*0050*/ 	.short	0x0012
        /*0052*/ 	.short	0x0090
        /*0054*/ 	.byte	0x00, 0xf4, 0x21, 0x00


	//----- nvinfo : EIATTR_KPARAM_INFO
	.align		4
.L_21:
        /*0058*/ 	.byte	0x04, 0x17
        /*005a*/ 	.short	(.L_23 - .L_22)
.L_22:
        /*005c*/ 	.word	0x00000000
        /*0060*/ 	.short	0x0011
        /*0062*/ 	.short	0x0088
        /*0064*/ 	.byte	0x00, 0xf4, 0x21, 0x00


	//----- nvinfo : EIATTR_KPARAM_INFO
	.align		4
.L_23:
        /*0068*/ 	.byte	0x04, 0x17
        /*006a*/ 	.short	(.L_25 - .L_24)
.L_24:
        /*006c*/ 	.word	0x00000000
        /*0070*/ 	.short	0x0010
        /*0072*/ 	.short	0x0080
        /*0074*/ 	.byte	0x00, 0xf4, 0x21, 0x00


	//----- nvinfo : EIATTR_KPARAM_INFO
	.align		4
.L_25:
        /*0078*/ 	.byte	0x04, 0x17
        /*007a*/ 	.short	(.L_27 - .L_26)
.L_26:
        /*007c*/ 	.word	0x00000000
        /*0080*/ 	.short	0x000f
        /*0082*/ 	.short	0x0078
        /*0084*/ 	.byte	0x00, 0xf4, 0x21, 0x00


	//----- nvinfo : EIATTR_KPARAM_INFO
	.align		4
.L_27:
        /*0088*/ 	.byte	0x04, 0x17
        /*008a*/ 	.short	(.L_29 - .L_28)
.L_28:
        /*008c*/ 	.word	0x00000000
        /*0090*/ 	.short	0x000e
        /*0092*/ 	.short	0x0070
        /*0094*/ 	.byte	0x00, 0xf4, 0x21, 0x00


	//----- nvinfo : EIATTR_KPARAM_INFO
	.align		4
.L_29:
        /*0098*/ 	.byte	0x04, 0x17
        /*009a*/ 	.short	(.L_31 - .L_30)
.L_30:
        /*009c*/ 	.word	0x00000000
        /*00a0*/ 	.short	0x000d
        /*00a2*/ 	.short	0x0068
        /*00a4*/ 	.byte	0x00, 0xf4, 0x21, 0x00


	//----- nvinfo : EIATTR_KPARAM_INFO
	.align		4
.L_31:
        /*00a8*/ 	.byte	0x04, 0x17
        /*00aa*/ 	.short	(.L_33 - .L_32)
.L_32:
        /*00ac*/ 	.word	0x00000000
        /*00b0*/ 	.short	0x000c
        /*00b2*/ 	.short	0x0060
        /*00b4*/ 	.byte	0x00, 0xf4, 0x21, 0x00


	//----- nvinfo : EIATTR_KPARAM_INFO
	.align		4
.L_33:
        /*00b8*/ 	.byte	0x04, 0x17
        /*00ba*/ 	.short	(.L_35 - .L_34)
.L_34:
        /*00bc*/ 	.word	0x00000000
        /*00c0*/ 	.short	0x000b
        /*00c2*/ 	.short	0x0058
        /*00c4*/ 	.byte	0x00, 0xf4, 0x21, 0x00


	//----- nvinfo : EIATTR_KPARAM_INFO
	.align		4
.L_35:
        /*00c8*/ 	.byte	0x04, 0x17
        /*00ca*/ 	.short	(.L_37 - .L_36)
.L_36:
        /*00cc*/ 	.word	0x00000000
        /*00d0*/ 	.short	0x000a
        /*00d2*/ 	.short	0x0050
        /*00d4*/ 	.byte	0x00, 0xf4, 0x21, 0x00


	//----- nvinfo : EIATTR_KPARAM_INFO
	.align		4
.L_37:
        /*00d8*/ 	.byte	0x04, 0x17
        /*00da*/ 	.short	(.L_39 - .L_38)
.L_38:
        /*00dc*/ 	.word	0x00000000
        /*00e0*/ 	.short	0x0009
        /*00e2*/ 	.short	0x0048
        /*00e4*/ 	.byte	0x00, 0xf4, 0x21, 0x00


	//----- nvinfo : EIATTR_KPARAM_INFO
	.align		4
.L_39:
        /*00e8*/ 	.byte	0x04, 0x17
        /*00ea*/ 	.short	(.L_41 - .L_40)
.L_40:
        /*00ec*/ 	.word	0x00000000
        /*00f0*/ 	.short	0x0008
        /*00f2*/ 	.short	0x0040
        /*00f4*/ 	.byte	0x00, 0xf4, 0x21, 0x00


	//----- nvinfo : EIATTR_KPARAM_INFO
	.align		4
.L_41:
        /*00f8*/ 	.byte	0x04, 0x17
        /*00fa*/ 	.short	(.L_43 - .L_42)
.L_42:
        /*00fc*/ 	.word	0x00000000
        /*0100*/ 	.short	0x0007
        /*0102*/ 	.short	0x0038
        /*0104*/ 	.byte	0x00, 0xf4, 0x21, 0x00


	//----- nvinfo : EIATTR_KPARAM_INFO
	.align		4
.L_43:
        /*0108*/ 	.byte	0x04, 0x17
        /*010a*/ 	.short	(.L_45 - .L_44)
.L_44:
        /*010c*/ 	.word	0x00000000
        /*0110*/ 	.short	0x0006
        /*0112*/ 	.short	0x0030
        /*0114*/ 	.byte	0x00, 0xf4, 0x21, 0x00


	//----- nvinfo : EIATTR_KPARAM_INFO
	.align		4
.L_45:
        /*0118*/ 	.byte	0x04, 0x17
        /*011a*/ 	.short	(.L_47 - .L_46)
.L_46:
        /*011c*/ 	.word	0x00000000
        /*0120*/ 	.short	0x0005
        /*0122*/ 	.short	0x0028
        /*0124*/ 	.byte	0x00, 0xf4, 0x21, 0x00


	//----- nvinfo : EIATTR_KPARAM_INFO
	.align		4
.L_47:
        /*0128*/ 	.byte	0x04, 0x17
        /*012a*/ 	.short	(.L_49 - .L_48)
.L_48:
        /*012c*/ 	.word	0x00000000
        /*0130*/ 	.short	0x0004
        /*0132*/ 	.short	0x0020
        /*0134*/ 	.byte	0x00, 0xf4, 0x21, 0x00


	//----- nvinfo : EIATTR_KPARAM_INFO
	.align		4
.L_49:
        /*0138*/ 	.byte	0x04, 0x17
        /*013a*/ 	.short	(.L_51 - .L_50)
.L_50:
        /*013c*/ 	.word	0x00000000
        /*0140*/ 	.short	0x0003
        /*0142*/ 	.short	0x0018
        /*0144*/ 	.byte	0x00, 0xf4, 0x21, 0x00


	//----- nvinfo : EIATTR_KPARAM_INFO
	.align		4
.L_51:
        /*0148*/ 	.byte	0x04, 0x17
        /*014a*/ 	.short	(.L_53 - .L_52)
.L_52:
        /*014c*/ 	.word	0x00000000
        /*0150*/ 	.short	0x0002
        /*0152*/ 	.short	0x0010
        /*0154*/ 	.byte	0x00, 0xf4, 0x21, 0x00


	//----- nvinfo : EIATTR_KPARAM_INFO
	.align		4
.L_53:
        /*0158*/ 	.byte	0x04, 0x17
        /*015a*/ 	.short	(.L_55 - .L_54)
.L_54:
        /*015c*/ 	.word	0x00000000
        /*0160*/ 	.short	0x0001
        /*0162*/ 	.short	0x0008
        /*0164*/ 	.byte	0x00, 0xf4, 0x21, 0x00


	//----- nvinfo : EIATTR_KPARAM_INFO
	.align		4
.L_55:
        /*0168*/ 	.byte	0x04, 0x17
        /*016a*/ 	.short	(.L_57 - .L_56)
.L_56:
        /*016c*/ 	.word	0x00000000
        /*0170*/ 	.short	0x0000
        /*0172*/ 	.short	0x0000
        /*0174*/ 	.byte	0x00, 0xf4, 0x21, 0x00


	//----- nvinfo : EIATTR_SPARSE_MMA_MASK
	.align		4
.L_57:
        /*0178*/ 	.byte	0x03, 0x50
        /*017a*/ 	.short	0x0000


	//----- nvinfo : EIATTR_MAXREG_COUNT
	.align		4
        /*017c*/ 	.byte	0x03, 0x1b
        /*017e*/ 	.short	0x00ff


	//----- nvinfo : EIATTR_EXIT_INSTR_OFFSETS
	.align		4
        /*0180*/ 	.byte	0x04, 0x1c
        /*0182*/ 	.short	(.L_59 - .L_58)


	//   ....[0]....
.L_58:
        /*0184*/ 	.word	0x00001bf0


	//----- nvinfo : EIATTR_REQNTID
	.align		4
.L_59:
        /*0188*/ 	.byte	0x04, 0x10
        /*018a*/ 	.short	(.L_61 - .L_60)
.L_60:
        /*018c*/ 	.word	0x00000080
        /*0190*/ 	.word	0x00000001
        /*0194*/ 	.word	0x00000001


	//----- nvinfo : EIATTR_CBANK_PARAM_SIZE
	.align		4
.L_61:
        /*0198*/ 	.byte	0x03, 0x19
        /*019a*/ 	.short	0x00b4


	//----- nvinfo : EIATTR_PARAM_CBANK
	.align		4
        /*019c*/ 	.byte	0x04, 0x0a
        /*019e*/ 	.short	(.L_63 - .L_62)
	.align		4
.L_62:
        /*01a0*/ 	.word	index@(.nv.constant0.triton_poi_fused__native_batch_norm_legit_no_training__unsafe_index_add_mul_relu_sub_19)
        /*01a4*/ 	.short	0x0210
        /*01a6*/ 	.short	0x00b4


	//----- nvinfo : EIATTR_SW_WAR
	.align		4
.L_63:
        /*01a8*/ 	.byte	0x04, 0x36
        /*01aa*/ 	.short	(.L_65 - .L_64)
.L_64:
        /*01ac*/ 	.word	0x00000008
.L_65:


//--------------------- .nv.callgraph             --------------------------
	.section	.nv.callgraph,"",@"SHT_CUDA_CALLGRAPH"
	.align	4
	.sectionentsize	8
	.align		4
        /*0000*/ 	.word	0x00000000
	.align		4
        /*0004*/ 	.word	0xffffffff
	.align		4
        /*0008*/ 	.word	0x00000000
	.align		4
        /*000c*/ 	.word	0xfffffffe
	.align		4
        /*0010*/ 	.word	0x00000000
	.align		4
        /*0014*/ 	.word	0xfffffffd
	.align		4
        /*0018*/ 	.word	0x00000000
	.align		4
        /*001c*/ 	.word	0xfffffffc


//--------------------- .nv.constant4             --------------------------
	.section	.nv.constant4,"a",@progbits
	.align	8
	.align		8
.nv.constant4:
        /*0000*/ 	.dword	_$_str
	.align		8
        /*0008*/ 	.dword	_$_str_$_2


//--------------------- .text.triton_poi_fused__native_batch_norm_legit_no_training__unsafe_index_add_mul_relu_sub_19 --------------------------
	.section	.text.triton_poi_fused__native_batch_norm_legit_no_training__unsafe_index_add_mul_relu_sub_19,"ax",@progbits
	.align	128
        .global         triton_poi_fused__native_batch_norm_legit_no_training__unsafe_index_add_mul_relu_sub_19
        .type           triton_poi_fused__native_batch_norm_legit_no_training__unsafe_index_add_mul_relu_sub_19,@function
        .size           triton_poi_fused__native_batch_norm_legit_no_training__unsafe_index_add_mul_relu_sub_19,(.L_x_1 - triton_poi_fused__native_batch_norm_legit_no_training__unsafe_index_add_mul_relu_sub_19)
        .other          triton_poi_fused__native_batch_norm_legit_no_training__unsafe_index_add_mul_relu_sub_19,@"STO_CUDA_ENTRY STV_DEFAULT"
triton_poi_fused__native_batch_norm_legit_no_training__unsafe_index_add_mul_relu_sub_19:
.text.triton_poi_fused__native_batch_norm_legit_no_training__unsafe_index_add_mul_relu_sub_19:
[----:B------:R-:W-:Y:S01]  /*0000*/  LDC R1, c[0x0][0x28] ;  /* 0x00000a00ff017b82 */ /* 0x000fe20000000800 */
[----:B------:R-:W1:Y:S07]  /*0010*/  S2R R0, SR_TID.X ;  /* 0x0000000000007919 */ /* 0x000e6e0000002100 */
[----:B------:R-:W2:Y:S01]  /*0020*/  LDC.64 R14, c[0x0][0x248] ;  /* 0x00009200ff0e7b82 */ /* 0x000ea20000000a00 */
[----:B------:R-:W-:Y:S01]  /*0030*/  ULDC.64 UR4, c[0x0][0x208] ;  /* 0x0000820000047ab9 */ /* 0x000fe20000000a00 */
[----:B------:R-:W-:Y:S01]  /*0040*/  ULDC.64 UR6, c[0x0][0x258] ;  /* 0x0000960000067ab9 */ /* 0x000fe20000000a00 */
[----:B------:R-:W3:Y:S05]  /*0050*/  S2R R17, SR_CTAID.X ;  /* 0x0000000000117919 */ /* 0x000eea0000002500 */
[----:B------:R-:W4:Y:S01]  /*0060*/  LDC.64 R12, c[0x0][0x250] ;  /* 0x00009400ff0c7b82 */ /* 0x000f220000000a00 */
[----:B-1----:R-:W-:-:S05]  /*0070*/  IMAD.SHL.U32 R0, R0, 0x4, RZ ;  /* 0x0000000400007824 */ /* 0x002fca00078e00ff */
[----:B------:R-:W-:-:S05]  /*0080*/  LOP3.LUT R0, R0, 0x1fc, RZ, 0xc0, !PT ;  /* 0x000001fc00007812 */ /* 0x000fca00078ec0ff */
[----:B---3--:R-:W-:-:S05]  /*0090*/  IMAD R0, R17, 0x200, R0 ;  /* 0x0000020011007824 */ /* 0x008fca00078e0200 */
[----:B------:R-:W-:-:S04]  /*00a0*/  SHF.R.S32.HI R3, RZ, 0x1f, R0 ;  /* 0x0000001fff037819 */ /* 0x000fc80000011400 */
[----:B------:R-:W-:-:S04]  /*00b0*/  LEA.HI R5, R3, R0, RZ, 0x4 ;  /* 0x0000000003057211 */ /* 0x000fc800078f20ff */
[----:B------:R-:W-:-:S04]  /*00c0*/  SHF.R.S32.HI R4, RZ, 0x4, R5 ;  /* 0x00000004ff047819 */ /* 0x000fc80000011405 */
[----:B------:R-:W-:-:S04]  /*00d0*/  LEA.HI R2, R4, R4, RZ, 0x4 ;  /* 0x0000000404027211 */ /* 0x000fc800078f20ff */
[----:B------:R-:W-:Y:S02]  /*00e0*/  LOP3.LUT R7, R2, 0xfffffff0, RZ, 0xc0, !PT ;  /* 0xfffffff002077812 */ /* 0x000fe400078ec0ff */
[----:B------:R-:W1:Y:S03]  /*00f0*/  LDC.64 R2, c[0x0][0x260] ;  /* 0x00009800ff027b82 */ /* 0x000e660000000a00 */
[----:B------:R-:W-:Y:S01]  /*0100*/  IMAD.IADD R4, R4, 0x1, -R7 ;  /* 0x0000000104047824 */ /* 0x000fe200078e0a07 */
[----:B------:R-:W-:-:S03]  /*0110*/  LOP3.LUT R5, R5, 0xfffffff0, RZ, 0xc0, !PT ;  /* 0xfffffff005057812 */ /* 0x000fc600078ec0ff */
[----:B--2---:R-:W-:Y:S01]  /*0120*/  IMAD.WIDE R14, R4, 0x8, R14 ;  /* 0x00000008040e7825 */ /* 0x004fe200078e020e */
[----:B------:R-:W-:Y:S01]  /*0130*/  IADD3 R5, R0, -R5, RZ ;  /* 0x8000000500057210 */ /* 0x000fe20007ffe0ff */
[----:B------:R-:W2:Y:S04]  /*0140*/  LDC.64 R6, c[0x0][0x270] ;  /* 0x00009c00ff067b82 */ /* 0x000ea80000000a00 */
[----:B------:R-:W3:Y:S01]  /*0150*/  LDG.E.EL.64 R14, desc[UR4][R14.64] ;  /* 0x000000040e0e7981 */ /* 0x000ee2000c2e1b00 */
[----:B----4-:R-:W-:-:S06]  /*0160*/  IMAD.WIDE R8, R5, 0x8, R12 ;  /* 0x0000000805087825 */ /* 0x010fcc00078e020c */
[----:B------:R-:W4:Y:S01]  /*0170*/  LDG.E.EL.128 R8, desc[UR4][R8.64] ;  /* 0x0000000408087981 */ /* 0x000f22000c2e1d00 */
[----:B-1----:R-:W-:-:S06]  /*0180*/  IMAD.WIDE R24, R5, 0x8, R2 ;  /* 0x0000000805187825 */ /* 0x002fcc00078e0202 */
[----:B------:R-:W5:Y:S01]  /*0190*/  LDG.E.EL.128 R24, desc[UR4][R24.64] ;  /* 0x0000000418187981 */ /* 0x000f62000c2e1d00 */
[----:B--2---:R-:W-:-:S06]  /*01a0*/  IMAD.WIDE R6, R4, 0x8, R6 ;  /* 0x0000000804067825 */ /* 0x004fcc00078e0206 */
[----:B------:R-:W2:Y:S01]  /*01b0*/  LDG.E.EL.64 R6, desc[UR4][R6.64] ;  /* 0x0000000406067981 */ /* 0x000ea2000c2e1b00 */
[----:B------:R-:W-:Y:S01]  /*01c0*/  SHF.R.S32.HI R29, RZ, 0x16, R17 ;  /* 0x00000016ff1d7819 */ /* 0x000fe20000011411 */
[----:B------:R-:W-:-:S03]  /*01d0*/  VIADD R32, R0, 0x2 ;  /* 0x0000000200207836 */ /* 0x000fc60000000000 */
[----:B------:R-:W-:-:S04]  /*01e0*/  SGXT R29, R29, 0x1 ;  /* 0x000000011d1d781a */ /* 0x000fc80000000200 */
[----:B------:R-:W-:-:S04]  /*01f0*/  LEA.HI R16, R29, R32, RZ, 0x4 ;  /* 0x000000201d107211 */ /* 0x000fc800078f20ff */
[----:B------:R-:W-:-:S05]  /*0200*/  LOP3.LUT R17, R16, 0xfffffff0, RZ, 0xc0, !PT ;  /* 0xfffffff010117812 */ /* 0x000fca00078ec0ff */
[----:B------:R-:W-:-:S04]  /*0210*/  IMAD.IADD R32, R32, 0x1, -R17 ;  /* 0x0000000120207824 */ /* 0x000fc800078e0a11 */
[----:B------:R-:W-:-:S04]  /*0220*/  IMAD.WIDE R16, R32, 0x8, R12 ;  /* 0x0000000820107825 */ /* 0x000fc800078e020c */
[----:B------:R-:W-:Y:S02]  /*0230*/  IMAD.WIDE R20, R32, 0x8, R2 ;  /* 0x0000000820147825 */ /* 0x000fe400078e0202 */
[----:B------:R-:W2:Y:S04]  /*0240*/  LDG.E.EL.128 R16, desc[UR4][R16.64] ;  /* 0x0000000410107981 */ /* 0x000ea8000c2e1d00 */
[----:B------:R-:W2:Y:S01]  /*0250*/  LDG.E.EL.128 R20, desc[UR4][R20.64] ;  /* 0x0000000414147981 */ /* 0x000ea2000c2e1d00 */
[----:B------:R-:W-:-:S04]  /*0260*/  LEA.HI R38, R29, R0, RZ, 0x8 ;  /* 0x000000001d267211 */ /* 0x000fc800078f40ff */
[----:B------:R-:W-:Y:S02]  /*0270*/  SHF.R.S32.HI R38, RZ, 0x8, R38 ;  /* 0x00000008ff267819 */ /* 0x000fe40000011426 */
[----:B---3--:R-:W-:-:S04]  /*0280*/  SHF.R.U32.HI R33, RZ, 0x1c, R15 ;  /* 0x0000001cff217819 */ /* 0x008fc8000001160f */
[----:B------:R-:W-:-:S04]  /*0290*/  LOP3.LUT R33, R33, 0x8, RZ, 0xc0, !PT ;  /* 0x0000000821217812 */ /* 0x000fc800078ec0ff */
[----:B------:R-:W-:Y:S02]  /*02a0*/  IADD3 R33, P0, R14, R33, RZ ;  /* 0x000000210e217210 */ /* 0x000fe40007f1e0ff */
[----:B----4-:R-:W-:-:S03]  /*02b0*/  SHF.R.U32.HI R30, RZ, 0x1a, R9 ;  /* 0x0000001aff1e7819 */ /* 0x010fc60000011609 */
[----:B------:R-:W-:Y:S01]  /*02c0*/  IMAD.X R2, RZ, RZ, R15, P0 ;  /* 0x000000ffff027224 */ /* 0x000fe200000e060f */
[----:B------:R-:W-:Y:S02]  /*02d0*/  LEA R13, P0, R8, UR6, 0x2 ;  /* 0x00000006080d7c11 */ /* 0x000fe4000f8010ff */
[----:B------:R-:W-:Y:S02]  /*02e0*/  LOP3.LUT R30, R30, 0x20, RZ, 0xc0, !PT ;  /* 0x000000201e1e7812 */ /* 0x000fe400078ec0ff */
[----:B-----5:R-:W-:Y:S02]  /*02f0*/  SHF.R.U32.HI R14, RZ, 0x1a, R25 ;  /* 0x0000001aff0e7819 */ /* 0x020fe40000011619 */
[----:B------:R-:W-:Y:S02]  /*0300*/  LEA.HI.X R8, R8, UR7, R9, 0x2, P0 ;  /* 0x0000000708087c11 */ /* 0x000fe400080f1409 */
[----:B------:R-:W-:Y:S02]  /*0310*/  IADD3 R30, P0, R30, R13, RZ ;  /* 0x0000000d1e1e7210 */ /* 0x000fe40007f1e0ff */
[----:B------:R-:W1:Y:S01]  /*0320*/  LDC.64 R12, c[0x0][0x268] ;  /* 0x00009a00ff0c7b82 */ /* 0x000e620000000a00 */
[----:B------:R-:W-:-:S02]  /*0330*/  LEA R3, P1, R24, UR6, 0x2 ;  /* 0x0000000618037c11 */ /* 0x000fc4000f8210ff */
[----:B------:R-:W-:Y:S02]  /*0340*/  LOP3.LUT R14, R14, 0x20, RZ, 0xc0, !PT ;  /* 0x000000200e0e7812 */ /* 0x000fe400078ec0ff */
[----:B------:R-:W-:Y:S02]  /*0350*/  LEA.HI.X R28, R24, UR7, R25, 0x2, P1 ;  /* 0x00000007181c7c11 */ /* 0x000fe400088f1419 */
[----:B------:R-:W-:Y:S02]  /*0360*/  IADD3 R14, P1, R14, R3, RZ ;  /* 0x000000030e0e7210 */ /* 0x000fe40007f3e0ff */
[C---:B------:R-:W-:Y:S02]  /*0370*/  SHF.L.U64.HI R24, R33.reuse, 0x5, R2 ;  /* 0x0000000521187819 */ /* 0x040fe40000010202 */
[----:B------:R-:W-:Y:S01]  /*0380*/  SHF.L.U32 R33, R33, 0x5, RZ ;  /* 0x0000000521217819 */ /* 0x000fe200000006ff */
[----:B------:R-:W-:Y:S01]  /*0390*/  IMAD.X R8, RZ, RZ, R8, P0 ;  /* 0x000000ffff087224 */ /* 0x000fe200000e0608 */
[----:B--2---:R-:W-:Y:S01]  /*03a0*/  SHF.R.U32.HI R25, RZ, 0x1c, R7 ;  /* 0x0000001cff197819 */ /* 0x004fe20000011607 */
[----:B------:R-:W-:Y:S01]  /*03b0*/  IMAD.X R28, RZ, RZ, R28, P1 ;  /* 0x000000ffff1c7224 */ /* 0x000fe200008e061c */
[----:B------:R-:W-:-:S02]  /*03c0*/  IADD3 R36, P0, R33, R30, RZ ;  /* 0x0000001e21247210 */ /* 0x000fc40007f1e0ff */
[----:B------:R-:W-:Y:S02]  /*03d0*/  IADD3 R40, P1, R14, R33, RZ ;  /* 0x000000210e287210 */ /* 0x000fe40007f3e0ff */
[----:B------:R-:W-:Y:S01]  /*03e0*/  LOP3.LUT R25, R25, 0x8, RZ, 0xc0, !PT ;  /* 0x0000000819197812 */ /* 0x000fe200078ec0ff */
[----:B------:R-:W-:Y:S01]  /*03f0*/  IMAD.SHL.U32 R3, R38, 0x40, RZ ;  /* 0x0000004026037824 */ /* 0x000fe200078e00ff */
[----:B------:R-:W-:Y:S01]  /*0400*/  IADD3.X R37, R24, R8, RZ, P0, !PT ;  /* 0x0000000818257210 */ /* 0x000fe200007fe4ff */
[----:B------:R-:W-:Y:S01]  /*0410*/  IMAD.X R41, R28, 0x1, R24, P1 ;  /* 0x000000011c297824 */ /* 0x000fe200008e0618 */
[----:B------:R-:W-:Y:S01]  /*0420*/  IADD3 R25, P0, R6, R25, RZ ;  /* 0x0000001906197210 */ /* 0x000fe20007f1e0ff */
[----:B------:R-:W-:-:S03]  /*0430*/  IMAD.WIDE R36, R3, 0x4, R36 ;  /* 0x0000000403247825 */ /* 0x000fc600078e0224 */
[----:B------:R-:W-:Y:S01]  /*0440*/  IADD3.X R6, RZ, R7, RZ, P0, !PT ;  /* 0x00000007ff067210 */ /* 0x000fe200007fe4ff */
[----:B------:R-:W-:Y:S01]  /*0450*/  IMAD.WIDE R40, R3, 0x4, R40 ;  /* 0x0000000403287825 */ /* 0x000fe200078e0228 */
[----:B------:R2:W3:Y:S03]  /*0460*/  LDG.E.EL R9, desc[UR4][R36.64] ;  /* 0x0000000424097981 */ /* 0x0004e6000c2e1900 */
[----:B------:R-:W-:Y:S01]  /*0470*/  IMAD.SHL.U32 R34, R25, 0x20, RZ ;  /* 0x0000002019227824 */ /* 0x000fe200078e00ff */
[----:B------:R-:W3:Y:S01]  /*0480*/  LDG.E.EL R2, desc[UR4][R40.64] ;  /* 0x0000000428027981 */ /* 0x000ee2000c2e1900 */
[----:B-1----:R-:W-:Y:S01]  /*0490*/  IMAD.WIDE R12, R5, 0x4, R12 ;  /* 0x00000004050c7825 */ /* 0x002fe200078e020c */
[----:B------:R-:W-:Y:S02]  /*04a0*/  SHF.L.U64.HI R25, R25, 0x5, R6 ;  /* 0x0000000519197819 */ /* 0x000fe40000010206 */
[----:B------:R-:W-:-:S03]  /*04b0*/  IADD3 R6, P1, R34, R14, RZ ;  /* 0x0000000e22067210 */ /* 0x000fc60007f3e0ff */
[----:B------:R-:W4:Y:S01]  /*04c0*/  LDG.E.EL.128 R12, desc[UR4][R12.64] ;  /* 0x000000040c0c7981 */ /* 0x000f22000c2e1d00 */
[----:B------:R-:W-:Y:S02]  /*04d0*/  IADD3 R30, P0, R34, R30, RZ ;  /* 0x0000001e221e7210 */ /* 0x000fe40007f1e0ff */
[----:B------:R-:W-:Y:S01]  /*04e0*/  IADD3.X R7, R25, R28, RZ, P1, !PT ;  /* 0x0000001c19077210 */ /* 0x000fe20000ffe4ff */
[----:B------:R-:W-:Y:S02]  /*04f0*/  IMAD.SHL.U32 R28, R38, 0x40, RZ ;  /* 0x00000040261c7824 */ /* 0x000fe400078e00ff */
[----:B------:R-:W-:Y:S02]  /*0500*/  IMAD.X R31, R25, 0x1, R8, P0 ;  /* 0x00000001191f7824 */ /* 0x000fe400000e0608 */
[----:B------:R-:W-:-:S04]  /*0510*/  IMAD.WIDE R6, R28, 0x4, R6 ;  /* 0x000000041c067825 */ /* 0x000fc800078e0206 */
[----:B------:R-:W-:Y:S02]  /*0520*/  IMAD.WIDE R30, R28, 0x4, R30 ;  /* 0x000000041c1e7825 */ /* 0x000fe400078e021e */
[----:B------:R-:W5:Y:S04]  /*0530*/  LDG.E.EL R7, desc[UR4][R6.64] ;  /* 0x0000000406077981 */ /* 0x000f68000c2e1900 */
[----:B------:R1:W5:Y:S01]  /*0540*/  LDG.E.EL R29, desc[UR4][R30.64] ;  /* 0x000000041e1d7981 */ /* 0x000362000c2e1900 */
[----:B--2---:R-:W-:Y:S02]  /*0550*/  SHF.R.U32.HI R36, RZ, 0x1a, R11 ;  /* 0x0000001aff247819 */ /* 0x004fe4000001160b */
[----:B------:R-:W-:Y:S02]  /*0560*/  SHF.R.U32.HI R8, RZ, 0x1a, R27 ;  /* 0x0000001aff087819 */ /* 0x000fe4000001161b */
[----:B------:R-:W-:-:S02]  /*0570*/  LEA R37, P0, R10, UR6, 0x2 ;  /* 0x000000060a257c11 */ /* 0x000fc4000f8010ff */
[----:B------:R-:W-:Y:S02]  /*0580*/  LOP3.LUT R36, R36, 0x20, RZ, 0xc0, !PT ;  /* 0x0000002024247812 */ /* 0x000fe400078ec0ff */
[----:B------:R-:W-:Y:S02]  /*0590*/  LEA R35, P1, R26, UR6, 0x2 ;  /* 0x000000061a237c11 */ /* 0x000fe4000f8210ff */
[----:B------:R-:W-:Y:S02]  /*05a0*/  LOP3.LUT R8, R8, 0x20, RZ, 0xc0, !PT ;  /* 0x0000002008087812 */ /* 0x000fe400078ec0ff */
[----:B------:R-:W-:Y:S02]  /*05b0*/  LEA.HI.X R11, R10, UR7, R11, 0x2, P0 ;  /* 0x000000070a0b7c11 */ /* 0x000fe400080f140b */
[----:B------:R-:W-:Y:S02]  /*05c0*/  IADD3 R10, P0, R36, R37, RZ ;  /* 0x00000025240a7210 */ /* 0x000fe40007f1e0ff */
[----:B------:R-:W-:-:S02]  /*05d0*/  LEA.HI.X R26, R26, UR7, R27, 0x2, P1 ;  /* 0x000000071a1a7c11 */ /* 0x000fc400088f141b */
[----:B01----:R-:W-:Y:S01]  /*05e0*/  IADD3 R30, P1, R8, R35, RZ ;  /* 0x00000023081e7210 */ /* 0x003fe20007f3e0ff */
[----:B------:R-:W-:Y:S01]  /*05f0*/  IMAD.X R8, RZ, RZ, R11, P0 ;  /* 0x000000ffff087224 */ /* 0x000fe200000e060b */
[----:B------:R-:W-:Y:S02]  /*0600*/  IADD3 R42, P0, R10, R33, RZ ;  /* 0x000000210a2a7210 */ /* 0x000fe40007f1e0ff */
[----:B------:R-:W-:Y:S02]  /*0610*/  IADD3.X R6, RZ, R26, RZ, P1, !PT ;  /* 0x0000001aff067210 */ /* 0x000fe40000ffe4ff */
[----:B------:R-:W-:Y:S02]  /*0620*/  IADD3 R36, P1, R30, R33, RZ ;  /* 0x000000211e247210 */ /* 0x000fe40007f3e0ff */
[----:B------:R-:W-:Y:S02]  /*0630*/  IADD3 R26, P2, R34, R10, RZ ;  /* 0x0000000a221a7210 */ /* 0x000fe40007f5e0ff */
[----:B------:R-:W-:Y:S01]  /*0640*/  IADD3 R30, P3, R34, R30, RZ ;  /* 0x0000001e221e7210 */ /* 0x000fe20007f7e0ff */
[----:B------:R-:W-:Y:S01]  /*0650*/  IMAD.X R43, R8, 0x1, R24, P0 ;  /* 0x00000001082b7824 */ /* 0x000fe200000e0618 */
[----:B------:R-:W-:Y:S01]  /*0660*/  IADD3.X R37, R6, R24, RZ, P1, !PT ;  /* 0x0000001806257210 */ /* 0x000fe20000ffe4ff */
[C---:B------:R-:W-:Y:S01]  /*0670*/  IMAD.X R27, R25.reuse, 0x1, R8, P2 ;  /* 0x00000001191b7824 */ /* 0x040fe200010e0608 */
[----:B------:R-:W0:Y:S01]  /*0680*/  LDC.64 R10, c[0x0][0x280] ;  /* 0x0000a000ff0a7b82 */ /* 0x000e220000000a00 */
[----:B------:R-:W-:-:S02]  /*0690*/  IMAD.X R31, R25, 0x1, R6, P3 ;  /* 0x00000001191f7824 */ /* 0x000fc400018e0606 */
[----:B------:R-:W-:-:S04]  /*06a0*/  IMAD.WIDE R42, R3, 0x4, R42 ;  /* 0x00000004032a7825 */ /* 0x000fc800078e022a */
[----:B------:R-:W-:Y:S02]  /*06b0*/  IMAD.WIDE R36, R3, 0x4, R36 ;  /* 0x0000000403247825 */ /* 0x000fe400078e0224 */
[----:B------:R-:W2:Y:S02]  /*06c0*/  LDG.E.EL R42, desc[UR4][R42.64] ;  /* 0x000000042a2a7981 */ /* 0x000ea4000c2e1900 */
[C---:B------:R-:W-:Y:S02]  /*06d0*/  IMAD.WIDE R26, R28.reuse, 0x4, R26 ;  /* 0x000000041c1a7825 */ /* 0x040fe400078e021a */
[----:B------:R-:W2:Y:S02]  /*06e0*/  LDG.E.EL R37, desc[UR4][R36.64] ;  /* 0x0000000424257981 */ /* 0x000ea4000c2e1900 */
[----:B------:R-:W-:Y:S02]  /*06f0*/  IMAD.WIDE R30, R28, 0x4, R30 ;  /* 0x000000041c1e7825 */ /* 0x000fe400078e021e */
[----:B------:R-:W2:Y:S04]  /*0700*/  LDG.E.EL R6, desc[UR4][R26.64] ;  /* 0x000000041a067981 */ /* 0x000ea8000c2e1900 */
[----:B------:R1:W2:Y:S01]  /*0710*/  LDG.E.EL R39, desc[UR4][R30.64] ;  /* 0x000000041e277981 */ /* 0x0002a2000c2e1900 */
[----:B------:R-:W-:-:S02]  /*0720*/  SHF.R.U32.HI R40, RZ, 0x1a, R17 ;  /* 0x0000001aff287819 */ /* 0x000fc40000011611 */
[----:B------:R-:W-:Y:S02]  /*0730*/  LEA R41, P0, R16, UR6, 0x2 ;  /* 0x0000000610297c11 */ /* 0x000fe4000f8010ff */
[----:B------:R-:W-:Y:S02]  /*0740*/  SHF.R.U32.HI R8, RZ, 0x1a, R21 ;  /* 0x0000001aff087819 */ /* 0x000fe40000011615 */
[----:B------:R-:W-:Y:S02]  /*0750*/  LOP3.LUT R40, R40, 0x20, RZ, 0xc0, !PT ;  /* 0x0000002028287812 */ /* 0x000fe400078ec0ff */
[----:B------:R-:W-:Y:S01]  /*0760*/  LEA R35, P1, R20, UR6, 0x2 ;  /* 0x0000000614237c11 */ /* 0x000fe2000f8210ff */
[----:B-1----:R-:W1:Y:S01]  /*0770*/  LDC.64 R30, c[0x0][0x2a8] ;  /* 0x0000aa00ff1e7b82 */ /* 0x002e620000000a00 */
[----:B------:R-:W-:Y:S02]  /*0780*/  LEA.HI.X R43, R16, UR7, R17, 0x2, P0 ;  /* 0x00000007102b7c11 */ /* 0x000fe400080f1411 */
[----:B------:R-:W-:-:S02]  /*0790*/  LOP3.LUT R8, R8, 0x20, RZ, 0xc0, !PT ;  /* 0x0000002008087812 */ /* 0x000fc400078ec0ff */
[----:B------:R-:W-:-:S03]  /*07a0*/  IADD3 R27, P0, R40, R41, RZ ;  /* 0x00000029281b7210 */ /* 0x000fc60007f1e0ff */
[----:B------:R-:W1:Y:S01]  /*07b0*/  LDC.64 R16, c[0x0][0x288] ;  /* 0x0000a200ff107b82 */ /* 0x000e620000000a00 */
[----:B------:R-:W-:Y:S02]  /*07c0*/  LEA.HI.X R26, R20, UR7, R21, 0x2, P1 ;  /* 0x00000007141a7c11 */ /* 0x000fe400088f1415 */
[----:B------:R-:W-:Y:S01]  /*07d0*/  IADD3 R20, P1, R8, R35, RZ ;  /* 0x0000002308147210 */ /* 0x000fe20007f3e0ff */
[----:B------:R-:W-:Y:S01]  /*07e0*/  IMAD.X R43, RZ, RZ, R43, P0 ;  /* 0x000000ffff2b7224 */ /* 0x000fe200000e062b */
[----:B------:R-:W-:Y:S02]  /*07f0*/  IADD3 R46, P0, R27, R33, RZ ;  /* 0x000000211b2e7210 */ /* 0x000fe40007f1e0ff */
[----:B------:R-:W-:Y:S01]  /*0800*/  IADD3.X R26, RZ, R26, RZ, P1, !PT ;  /* 0x0000001aff1a7210 */ /* 0x000fe20000ffe4ff */
[----:B0-----:R-:W-:Y:S01]  /*0810*/  IMAD.WIDE R40, R4, 0x8, R10 ;  /* 0x0000000804287825 */ /* 0x001fe200078e020a */
[----:B------:R-:W-:-:S03]  /*0820*/  IADD3 R44, P1, R20, R33, RZ ;  /* 0x00000021142c7210 */ /* 0x000fc60007f3e0ff */
[--C-:B------:R-:W-:Y:S02]  /*0830*/  IMAD.X R47, R43, 0x1, R24.reuse, P0 ;  /* 0x000000012b2f7824 */ /* 0x100fe400000e0618 */
[----:B------:R-:W-:Y:S01]  /*0840*/  IMAD.X R45, R26, 0x1, R24, P1 ;  /* 0x000000011a2d7824 */ /* 0x000fe200008e0618 */
[----:B------:R-:W2:Y:S01]  /*0850*/  LDG.E.EL.64 R40, desc[UR4][R40.64] ;  /* 0x0000000428287981 */ /* 0x000ea2000c2e1b00 */
[----:B------:R-:W-:-:S04]  /*0860*/  IMAD.WIDE R46, R3, 0x4, R46 ;  /* 0x00000004032e7825 */ /* 0x000fc800078e022e */
[----:B------:R-:W-:Y:S01]  /*0870*/  IMAD.WIDE R44, R3, 0x4, R44 ;  /* 0x00000004032c7825 */ /* 0x000fe200078e022c */
[----:B------:R0:W2:Y:S03]  /*0880*/  LDG.E.EL R35, desc[UR4][R46.64] ;  /* 0x000000042e237981 */ /* 0x0000a6000c2e1900 */
[----:B-1----:R-:W-:Y:S01]  /*0890*/  IMAD.WIDE R10, R5, 0x8, R16 ;  /* 0x00000008050a7825 */ /* 0x002fe200078e0210 */
[----:B------:R-:W2:Y:S03]  /*08a0*/  LDG.E.EL R36, desc[UR4][R44.64] ;  /* 0x000000042c247981 */ /* 0x000ea6000c2e1900 */
[----:B------:R-:W-:-:S06]  /*08b0*/  IMAD.WIDE R30, R4, 0x8, R30 ;  /* 0x00000008041e7825 */ /* 0x000fcc00078e021e */
[----:B------:R-:W2:Y:S01]  /*08c0*/  LDG.E.EL.64 R30, desc[UR4][R30.64] ;  /* 0x000000041e1e7981 */ /* 0x000ea2000c2e1b00 */
[----:B------:R-:W-:-:S04]  /*08d0*/  SHF.R.U32.HI R21, RZ, 0x1a, R19 ;  /* 0x0000001aff157819 */ /* 0x000fc80000011613 */
[----:B------:R-:W-:Y:S01]  /*08e0*/  LOP3.LUT R21, R21, 0x20, RZ, 0xc0, !PT ;  /* 0x0000002015157812 */ /* 0x000fe200078ec0ff */
[----:B------:R-:W-:-:S04]  /*08f0*/  IMAD.WIDE R16, R32, 0x8, R16 ;  /* 0x0000000820107825 */ /* 0x000fc800078e0210 */
[----:B---3--:R-:W-:-:S04]  /*0900*/  FADD R2, -R9, R2 ;  /* 0x0000000209027221 */ /* 0x008fc80000000100 */
[----:B----4-:R-:W-:Y:S02]  /*0910*/  FFMA R2, R12, R2, R9 ;  /* 0x000000020c027223 */ /* 0x010fe40000000009 */
[----:B------:R-:W3:Y:S01]  /*0920*/  LDG.E.EL.128 R8, desc[UR4][R10.64] ;  /* 0x000000040a087981 */ /* 0x000ee2000c2e1d00 */
[----:B-----5:R-:W-:-:S04]  /*0930*/  FADD R48, -R29, R7 ;  /* 0x000000071d307221 */ /* 0x020fc80000000100 */
[----:B------:R-:W-:Y:S01]  /*0940*/  FFMA R7, R12, R48, R29 ;  /* 0x000000300c077223 */ /* 0x000fe2000000001d */
[----:B------:R-:W-:-:S04]  /*0950*/  LEA R12, P0, R18, UR6, 0x2 ;  /* 0x00000006120c7c11 */ /* 0x000fc8000f8010ff */
[----:B------:R-:W-:Y:S02]  /*0960*/  LEA.HI.X R29, R18, UR7, R19, 0x2, P0 ;  /* 0x00000007121d7c11 */ /* 0x000fe400080f1413 */
[----:B------:R-:W-:-:S04]  /*0970*/  IADD3 R18, P1, R34, R27, RZ ;  /* 0x0000001b22127210 */ /* 0x000fc80007f3e0ff */
[----:B------:R-:W-:Y:S02]  /*0980*/  IADD3.X R19, R25, R43, RZ, P1, !PT ;  /* 0x0000002b19137210 */ /* 0x000fe40000ffe4ff */
[----:B------:R-:W-:Y:S01]  /*0990*/  IADD3 R21, P0, R21, R12, RZ ;  /* 0x0000000c15157210 */ /* 0x000fe20007f1e0ff */
[----:B0-----:R-:W-:-:S03]  /*09a0*/  IMAD.WIDE R46, R28, 0x4, R18 ;  /* 0x000000041c2e7825 */ /* 0x001fc600078e0212 */
[----:B------:R-:W4:Y:S01]  /*09b0*/  LDG.E.EL.128 R16, desc[UR4][R16.64] ;  /* 0x0000000410107981 */ /* 0x000f22000c2e1d00 */
[----:B------:R-:W-:-:S03]  /*09c0*/  IMAD.X R27, RZ, RZ, R29, P0 ;  /* 0x000000ffff1b7224 */ /* 0x000fc600000e061d */
[----:B------:R0:W5:Y:S02]  /*09d0*/  LDG.E.EL R29, desc[UR4][R46.64] ;  /* 0x000000042e1d7981 */ /* 0x000164000c2e1900 */
[----:B0-----:R-:W0:Y:S01]  /*09e0*/  LDC.64 R46, c[0x0][0x298] ;  /* 0x0000a600ff2e7b82 */ /* 0x001e220000000a00 */
[----:B------:R-:W-:-:S05]  /*09f0*/  IADD3 R44, P0, R21, R33, RZ ;  /* 0x00000021152c7210 */ /* 0x000fca0007f1e0ff */
[----:B------:R-:W-:Y:S01]  /*0a00*/  IMAD.X R45, R27, 0x1, R24, P0 ;  /* 0x000000011b2d7824 */ /* 0x000fe200000e0618 */
[----:B------:R-:W-:Y:S02]  /*0a10*/  IADD3 R50, P2, R34, R21, RZ ;  /* 0x0000001522327210 */ /* 0x000fe40007f5e0ff */
[----:B------:R-:W-:Y:S01]  /*0a20*/  IADD3 R48, P3, R34, R20, RZ ;  /* 0x0000001422307210 */ /* 0x000fe20007f7e0ff */
[----:B------:R-:W-:-:S04]  /*0a30*/  IMAD.WIDE R44, R3, 0x4, R44 ;  /* 0x00000004032c7825 */ /* 0x000fc800078e022c */
[----:B--2---:R-:W-:Y:S01]  /*0a40*/  FADD R3, -R42, R37 ;  /* 0x000000252a037221 */ /* 0x004fe20000000100 */
[----:B------:R-:W-:Y:S01]  /*0a50*/  LEA R12, P0, R22, UR6, 0x2 ;  /* 0x00000006160c7c11 */ /* 0x000fe2000f8010ff */
[----:B------:R-:W-:Y:S02]  /*0a60*/  FADD R39, -R6, R39 ;  /* 0x0000002706277221 */ /* 0x000fe40000000100 */
[----:B------:R-:W-:Y:S01]  /*0a70*/  FFMA R3, R13, R3, R42 ;  /* 0x000000030d037223 */ /* 0x000fe2000000002a */
[----:B0-----:R-:W-:-:S04]  /*0a80*/  IMAD.WIDE R20, R5, 0x8, R46 ;  /* 0x0000000805147825 */ /* 0x001fc800078e022e */
[----:B------:R-:W-:Y:S01]  /*0a90*/  FFMA R6, R13, R39, R6 ;  /* 0x000000270d067223 */ /* 0x000fe20000000006 */
[--C-:B------:R-:W-:Y:S02]  /*0aa0*/  SHF.R.U32.HI R13, RZ, 0x1a, R23.reuse ;  /* 0x0000001aff0d7819 */ /* 0x100fe40000011617 */
[----:B------:R-:W-:Y:S01]  /*0ab0*/  LEA.HI.X R37, R22, UR7, R23, 0x2, P0 ;  /* 0x0000000716257c11 */ /* 0x000fe200080f1417 */
[----:B------:R-:W-:Y:S01]  /*0ac0*/  IMAD.WIDE R46, R32, 0x8, R46 ;  /* 0x00000008202e7825 */ /* 0x000fe200078e022e */
[----:B------:R-:W2:Y:S01]  /*0ad0*/  LDG.E.EL.128 R20, desc[UR4][R20.64] ;  /* 0x0000000414147981 */ /* 0x000ea2000c2e1d00 */
[----:B------:R-:W-:Y:S01]  /*0ae0*/  LOP3.LUT R13, R13, 0x20, RZ, 0xc0, !PT ;  /* 0x000000200d0d7812 */ /* 0x000fe200078ec0ff */
[----:B------:R-:W-:-:S03]  /*0af0*/  ULDC.64 UR6, c[0x0][0x290] ;  /* 0x0000a40000067ab9 */ /* 0x000fc60000000a00 */
[----:B------:R-:W-:Y:S02]  /*0b00*/  IADD3 R13, P1, R13, R12, RZ ;  /* 0x0000000c0d0d7210 */ /* 0x000fe40007f3e0ff */
[----:B------:R-:W-:Y:S01]  /*0b10*/  IADD3.X R51, R25, R27, RZ, P2, !PT ;  /* 0x0000001b19337210 */ /* 0x000fe200017fe4ff */
[----:B------:R-:W5:Y:S01]  /*0b20*/  LDG.E.EL R12, desc[UR4][R44.64] ;  /* 0x000000042c0c7981 */ /* 0x000f62000c2e1900 */
[----:B------:R-:W-:Y:S01]  /*0b30*/  IADD3 R42, P0, R13, R33, RZ ;  /* 0x000000210d2a7210 */ /* 0x000fe20007f1e0ff */
[----:B------:R-:W-:Y:S01]  /*0b40*/  IMAD.X R37, RZ, RZ, R37, P1 ;  /* 0x000000ffff257224 */ /* 0x000fe200008e0625 */
[----:B------:R-:W-:Y:S02]  /*0b50*/  IADD3 R52, P4, R34, R13, RZ ;  /* 0x0000000d22347210 */ /* 0x000fe40007f9e0ff */
[----:B------:R-:W-:Y:S01]  /*0b60*/  IADD3.X R49, R25, R26, RZ, P3, !PT ;  /* 0x0000001a19317210 */ /* 0x000fe20001ffe4ff */
[----:B------:R-:W-:Y:S02]  /*0b70*/  IMAD.X R43, R37, 0x1, R24, P0 ;  /* 0x00000001252b7824 */ /* 0x000fe400000e0618 */
[----:B------:R-:W-:-:S02]  /*0b80*/  IMAD.X R53, R25, 0x1, R37, P4 ;  /* 0x0000000119357824 */ /* 0x000fc400020e0625 */
[----:B------:R-:W5:Y:S01]  /*0b90*/  LDG.E.EL.128 R24, desc[UR4][R46.64] ;  /* 0x000000042e187981 */ /* 0x000f62000c2e1d00 */
[----:B------:R-:W-:-:S04]  /*0ba0*/  SHF.R.U32.HI R39, RZ, 0x1d, R41 ;  /* 0x0000001dff277819 */ /* 0x000fc80000011629 */
[----:B------:R-:W-:Y:S01]  /*0bb0*/  LOP3.LUT R39, R39, 0x4, RZ, 0xc0, !PT ;  /* 0x0000000427277812 */ /* 0x000fe200078ec0ff */
[----:B------:R-:W-:-:S04]  /*0bc0*/  IMAD.WIDE R42, R28, 0x4, R42 ;  /* 0x000000041c2a7825 */ /* 0x000fc800078e022a */
[----:B------:R-:W-:Y:S01]  /*0bd0*/  FADD R13, -R35, R36 ;  /* 0x00000024230d7221 */ /* 0x000fe20000000100 */
[----:B------:R-:W-:Y:S01]  /*0be0*/  IADD3 R36, P0, R40, R39, RZ ;  /* 0x0000002728247210 */ /* 0x000fe20007f1e0ff */
[----:B------:R-:W-:Y:S01]  /*0bf0*/  IMAD.WIDE R32, R28, 0x4, R50 ;  /* 0x000000041c207825 */ /* 0x000fe200078e0232 */
[----:B------:R-:W5:Y:S03]  /*0c00*/  LDG.E.EL R37, desc[UR4][R42.64] ;  /* 0x000000042a257981 */ /* 0x000f66000c2e1900 */
[----:B------:R-:W-:Y:S01]  /*0c10*/  FFMA R13, R14, R13, R35 ;  /* 0x0000000d0e0d7223 */ /* 0x000fe20000000023 */
[C---:B------:R-:W-:Y:S01]  /*0c20*/  IMAD.WIDE R48, R28.reuse, 0x4, R48 ;  /* 0x000000041c307825 */ /* 0x040fe200078e0230 */
[----:B------:R-:W5:Y:S03]  /*0c30*/  LDG.E.EL R32, desc[UR4][R32.64] ;  /* 0x0000000420207981 */ /* 0x000f66000c2e1900 */
[----:B------:R-:W-:Y:S01]  /*0c40*/  IMAD.WIDE R52, R28, 0x4, R52 ;  /* 0x000000041c347825 */ /* 0x000fe200078e0234 */
[----:B------:R0:W5:Y:S03]  /*0c50*/  LDG.E.EL R34, desc[UR4][R48.64] ;  /* 0x0000000430227981 */ /* 0x000166000c2e1900 */
[----:B------:R-:W-:-:S02]  /*0c60*/  IMAD.X R41, RZ, RZ, R41, P0 ;  /* 0x000000ffff297224 */ /* 0x000fc400000e0629 */
[----:B------:R-:W-:Y:S01]  /*0c70*/  IMAD.HI R35, R38, 0x2aaaaaab, RZ ;  /* 0x2aaaaaab26237827 */ /* 0x000fe200078e02ff */
[----:B------:R-:W5:Y:S01]  /*0c80*/  LDG.E.EL R33, desc[UR4][R52.64] ;  /* 0x0000000434217981 */ /* 0x000f62000c2e1900 */
[----:B0-----:R-:W0:Y:S02]  /*0c90*/  LDC.64 R48, c[0x0][0x2a0] ;  /* 0x0000a800ff307b82 */ /* 0x001e240000000a00 */
[----:B0-----:R-:W-:Y:S01]  /*0ca0*/  IMAD.WIDE R48, R5, 0x4, R48 ;  /* 0x0000000405307825 */ /* 0x001fe200078e0230 */
[--C-:B---3--:R-:W-:Y:S02]  /*0cb0*/  SHF.R.U32.HI R28, RZ, 0x1b, R9.reuse ;  /* 0x0000001bff1c7819 */ /* 0x108fe40000011609 */
[----:B------:R-:W-:Y:S02]  /*0cc0*/  LEA R39, P0, R8, UR6, 0x2 ;  /* 0x0000000608277c11 */ /* 0x000fe4000f8010ff */
[----:B------:R-:W-:Y:S02]  /*0cd0*/  LOP3.LUT R28, R28, 0x10, RZ, 0xc0, !PT ;  /* 0x000000101c1c7812 */ /* 0x000fe400078ec0ff */
[----:B------:R-:W-:-:S02]  /*0ce0*/  LEA.HI.X R42, R8, UR7, R9, 0x2, P0 ;  /* 0x00000007082a7c11 */ /* 0x000fc400080f1409 */
[----:B------:R-:W-:Y:S02]  /*0cf0*/  SHF.R.U32.HI R8, RZ, 0x1f, R35 ;  /* 0x0000001fff087819 */ /* 0x000fe40000011623 */
[----:B------:R-:W-:Y:S02]  /*0d00*/  IADD3 R28, P0, R28, R39, RZ ;  /* 0x000000271c1c7210 */ /* 0x000fe40007f1e0ff */
[----:B------:R-:W-:Y:S02]  /*0d10*/  LEA.HI R35, R35, R8, RZ, 0x1d ;  /* 0x0000000823237211 */ /* 0x000fe400078fe8ff */
[----:B------:R-:W-:Y:S02]  /*0d20*/  LEA R40, P1, R10, UR6, 0x2 ;  /* 0x000000060a287c11 */ /* 0x000fe4000f8210ff */
[----:B------:R-:W-:Y:S01]  /*0d30*/  SHF.L.U32 R8, R36, 0x4, RZ ;  /* 0x0000000424087819 */ /* 0x000fe200000006ff */
[----:B------:R-:W-:Y:S01]  /*0d40*/  IMAD.X R42, RZ, RZ, R42, P0 ;  /* 0x000000ffff2a7224 */ /* 0x000fe200000e062a */
[----:B------:R-:W-:-:S02]  /*0d50*/  LEA.HI.X R43, R10, UR7, R11, 0x2, P1 ;  /* 0x000000070a2b7c11 */ /* 0x000fc400088f140b */
[----:B------:R-:W-:Y:S01]  /*0d60*/  SHF.L.U64.HI R9, R36, 0x4, R41 ;  /* 0x0000000424097819 */ /* 0x000fe20000010229 */
[----:B------:R-:W-:Y:S01]  /*0d70*/  IMAD R36, R35, -0x30, R38 ;  /* 0xffffffd023247824 */ /* 0x000fe200078e0226 */
[----:B------:R-:W-:Y:S02]  /*0d80*/  IADD3 R10, P0, R8, R28, RZ ;  /* 0x0000001c080a7210 */ /* 0x000fe40007f1e0ff */
[----:B------:R-:W-:Y:S02]  /*0d90*/  SHF.R.U32.HI R35, RZ, 0x1d, R31 ;  /* 0x0000001dff237819 */ /* 0x000fe4000001161f */
[----:B------:R-:W-:Y:S01]  /*0da0*/  SHF.R.U32.HI R39, RZ, 0x1b, R11 ;  /* 0x0000001bff277819 */ /* 0x000fe2000001160b */
[----:B------:R-:W-:Y:S01]  /*0db0*/  IMAD.SHL.U32 R38, R38, 0x10, RZ ;  /* 0x0000001026267824 */ /* 0x000fe200078e00ff */
[----:B------:R-:W-:Y:S02]  /*0dc0*/  IADD3.X R11, R9, R42, RZ, P0, !PT ;  /* 0x0000002a090b7210 */ /* 0x000fe400007fe4ff */
[----:B------:R-:W-:Y:S01]  /*0dd0*/  LOP3.LUT R35, R35, 0x4, RZ, 0xc0, !PT ;  /* 0x0000000423237812 */ /* 0x000fe200078ec0ff */
[----:B------:R-:W-:-:S03]  /*0de0*/  IMAD.WIDE R44, R38, 0x4, R10 ;  /* 0x00000004262c7825 */ /* 0x000fc600078e020a */
[----:B------:R-:W-:Y:S02]  /*0df0*/  IADD3 R11, P0, R30, R35, RZ ;  /* 0x000000231e0b7210 */ /* 0x000fe40007f1e0ff */
[----:B------:R-:W-:Y:S02]  /*0e00*/  LOP3.LUT R39, R39, 0x10, RZ, 0xc0, !PT ;  /* 0x0000001027277812 */ /* 0x000fe400078ec0ff */
[----:B----4-:R-:W-:Y:S01]  /*0e10*/  SHF.R.U32.HI R46, RZ, 0x1b, R17 ;  /* 0x0000001bff2e7819 */ /* 0x010fe20000011611 */
[----:B------:R-:W-:Y:S01]  /*0e20*/  IMAD.X R10, RZ, RZ, R31, P0 ;  /* 0x000000ffff0a7224 */ /* 0x000fe200000e061f */
[----:B------:R-:W-:Y:S01]  /*0e30*/  IADD3 R39, P1, R39, R40, RZ ;  /* 0x0000002827277210 */ /* 0x000fe20007f3e0ff */
[----:B------:R0:W3:Y:S03]  /*0e40*/  LDG.E.EL R35, desc[UR4][R44.64] ;  /* 0x000000042c237981 */ /* 0x0000e6000c2e1900 */
[C---:B------:R-:W-:Y:S01]  /*0e50*/  SHF.L.U64.HI R10, R11.reuse, 0x4, R10 ;  /* 0x000000040b0a7819 */ /* 0x040fe2000001020a */
[----:B------:R-:W-:Y:S01]  /*0e60*/  IMAD.X R43, RZ, RZ, R43, P1 ;  /* 0x000000ffff2b7224 */ /* 0x000fe200008e062b */
[----:B------:R-:W-:Y:S01]  /*0e70*/  IADD3 R40, P0, R39, R8, RZ ;  /* 0x0000000827287210 */ /* 0x000fe20007f1e0ff */
[----:B------:R-:W-:-:S03]  /*0e80*/  IMAD.SHL.U32 R11, R11, 0x10, RZ ;  /* 0x000000100b0b7824 */ /* 0x000fc600078e00ff */
[----:B------:R-:W-:Y:S02]  /*0e90*/  IADD3.X R41, R43, R9, RZ, P0, !PT ;  /* 0x000000092b297210 */ /* 0x000fe400007fe4ff */
[----:B------:R-:W-:-:S05]  /*0ea0*/  IADD3 R30, P0, R11, R28, RZ ;  /* 0x0000001c0b1e7210 */ /* 0x000fca0007f1e0ff */
[----:B------:R-:W-:Y:S01]  /*0eb0*/  IMAD.X R31, R10, 0x1, R42, P0 ;  /* 0x000000010a1f7824 */ /* 0x000fe200000e062a */
[----:B------:R-:W-:Y:S01]  /*0ec0*/  LOP3.LUT R46, R46, 0x10, RZ, 0xc0, !PT ;  /* 0x000000102e2e7812 */ /* 0x000fe200078ec0ff */
[----:B0-----:R-:W-:Y:S01]  /*0ed0*/  IMAD.WIDE R44, R38, 0x4, R30 ;  /* 0x00000004262c7825 */ /* 0x001fe200078e021e */
[----:B------:R-:W-:-:S04]  /*0ee0*/  LEA R31, P0, R16, UR6, 0x2 ;  /* 0x00000006101f7c11 */ /* 0x000fc8000f8010ff */
[----:B------:R-:W-:Y:S02]  /*0ef0*/  LEA.HI.X R17, R16, UR7, R17, 0x2, P0 ;  /* 0x0000000710117c11 */ /* 0x000fe400080f1411 */
[----:B------:R-:W-:Y:S01]  /*0f00*/  IADD3 R16, P0, R46, R31, RZ ;  /* 0x0000001f2e107210 */ /* 0x000fe20007f1e0ff */
[----:B------:R-:W-:Y:S01]  /*0f10*/  IMAD.WIDE R40, R38, 0x4, R40 ;  /* 0x0000000426287825 */ /* 0x000fe200078e0228 */
[----:B------:R-:W-:Y:S01]  /*0f20*/  IADD3 R42, P1, R11, R39, RZ ;  /* 0x000000270b2a7210 */ /* 0x000fe20007f3e0ff */
[----:B------:R-:W4:Y:S02]  /*0f30*/  LDG.E.EL R31, desc[UR4][R44.64] ;  /* 0x000000042c1f7981 */ /* 0x000f24000c2e1900 */
[----:B------:R-:W-:Y:S01]  /*0f40*/  IMAD.X R17, RZ, RZ, R17, P0 ;  /* 0x000000ffff117224 */ /* 0x000fe200000e0611 */
[----:B------:R-:W-:Y:S01]  /*0f50*/  IADD3 R46, P0, R16, R8, RZ ;  /* 0x00000008102e7210 */ /* 0x000fe20007f1e0ff */
[----:B------:R0:W3:Y:S01]  /*0f60*/  LDG.E.EL R28, desc[UR4][R40.64] ;  /* 0x00000004281c7981 */ /* 0x0000e2000c2e1900 */
[----:B------:R-:W-:-:S02]  /*0f70*/  SHF.R.U32.HI R39, RZ, 0x1b, R19 ;  /* 0x0000001bff277819 */ /* 0x000fc40000011613 */
[----:B------:R-:W-:Y:S01]  /*0f80*/  IADD3.X R43, R10, R43, RZ, P1, !PT ;  /* 0x0000002b0a2b7210 */ /* 0x000fe20000ffe4ff */
[----:B------:R-:W-:Y:S01]  /*0f90*/  IMAD.X R47, R17, 0x1, R9, P0 ;  /* 0x00000001112f7824 */ /* 0x000fe200000e0609 */
[----:B------:R-:W-:Y:S02]  /*0fa0*/  IADD3 R16, P1, R11, R16, RZ ;  /* 0x000000100b107210 */ /* 0x000fe40007f3e0ff */
[----:B------:R-:W-:Y:S02]  /*0fb0*/  LOP3.LUT R39, R39, 0x10, RZ, 0xc0, !PT ;  /* 0x0000001027277812 */ /* 0x000fe400078ec0ff */
[C---:B0-----:R-:W-:Y:S02]  /*0fc0*/  LEA R40, P0, R18.reuse, UR6, 0x2 ;  /* 0x0000000612287c11 */ /* 0x041fe4000f8010ff */
[----:B------:R-:W-:Y:S02]  /*0fd0*/  IADD3.X R17, R10, R17, RZ, P1, !PT ;  /* 0x000000110a117210 */ /* 0x000fe40000ffe4ff */
[----:B------:R-:W-:-:S02]  /*0fe0*/  LEA.HI.X R18, R18, UR7, R19, 0x2, P0 ;  /* 0x0000000712127c11 */ /* 0x000fc400080f1413 */
[----:B------:R-:W-:Y:S02]  /*0ff0*/  IADD3 R19, P0, R39, R40, RZ ;  /* 0x0000002827137210 */ /* 0x000fe40007f1e0ff */
[----:B--2---:R-:W-:Y:S02]  /*1000*/  LEA R44, P1, R20, UR6, 0x2 ;  /* 0x00000006142c7c11 */ /* 0x004fe4000f8210ff */
[----:B------:R-:W-:Y:S01]  /*1010*/  SHF.R.U32.HI R40, RZ, 0x1b, R21 ;  /* 0x0000001bff287819 */ /* 0x000fe20000011615 */
[----:B------:R-:W-:Y:S01]  /*1020*/  IMAD.WIDE R16, R38, 0x4, R16 ;  /* 0x0000000426107825 */ /* 0x000fe200078e0210 */
[----:B------:R-:W-:Y:S02]  /*1030*/  LEA.HI.X R20, R20, UR7, R21, 0x2, P1 ;  /* 0x0000000714147c11 */ /* 0x000fe400088f1415 */
[----:B------:R-:W-:Y:S01]  /*1040*/  LOP3.LUT R21, R40, 0x10, RZ, 0xc0, !PT ;  /* 0x0000001028157812 */ /* 0x000fe200078ec0ff */
[----:B------:R-:W-:Y:S01]  /*1050*/  IMAD.WIDE R42, R38, 0x4, R42 ;  /* 0x00000004262a7825 */ /* 0x000fe200078e022a */
[----:B------:R0:W2:Y:S03]  /*1060*/  LDG.E.EL R41, desc[UR4][R16.64] ;  /* 0x0000000410297981 */ /* 0x0000a6000c2e1900 */
[----:B------:R-:W-:Y:S01]  /*1070*/  IMAD.X R40, RZ, RZ, R18, P0 ;  /* 0x000000ffff287224 */ /* 0x000fe200000e0612 */
[----:B------:R-:W-:Y:S01]  /*1080*/  IADD3 R18, P0, R19, R8, RZ ;  /* 0x0000000813127210 */ /* 0x000fe20007f1e0ff */
[----:B------:R1:W2:Y:S01]  /*1090*/  LDG.E.EL R30, desc[UR4][R42.64] ;  /* 0x000000042a1e7981 */ /* 0x0002a2000c2e1900 */
[----:B0-----:R-:W-:-:S02]  /*10a0*/  SHF.R.U32.HI R16, RZ, 0x1b, R23 ;  /* 0x0000001bff107819 */ /* 0x001fc40000011617 */
[----:B-1----:R-:W-:Y:S01]  /*10b0*/  IADD3 R42, P2, R11, R19, RZ ;  /* 0x000000130b2a7210 */ /* 0x002fe20007f5e0ff */
[----:B------:R-:W-:Y:S01]  /*10c0*/  IMAD.X R19, R40, 0x1, R9, P0 ;  /* 0x0000000128137824 */ /* 0x000fe200000e0609 */
[----:B------:R-:W-:Y:S02]  /*10d0*/  LEA R17, P0, R22, UR6, 0x2 ;  /* 0x0000000616117c11 */ /* 0x000fe4000f8010ff */
[----:B------:R-:W-:Y:S02]  /*10e0*/  LOP3.LUT R16, R16, 0x10, RZ, 0xc0, !PT ;  /* 0x0000001010107812 */ /* 0x000fe400078ec0ff */
[----:B------:R-:W-:Y:S01]  /*10f0*/  LEA.HI.X R22, R22, UR7, R23, 0x2, P0 ;  /* 0x0000000716167c11 */ /* 0x000fe200080f1417 */
[----:B------:R-:W-:Y:S01]  /*1100*/  IMAD.WIDE R18, R38, 0x4, R18 ;  /* 0x0000000426127825 */ /* 0x000fe200078e0212 */
[----:B------:R-:W-:Y:S02]  /*1110*/  IADD3 R44, P1, R21, R44, RZ ;  /* 0x0000002c152c7210 */ /* 0x000fe40007f3e0ff */
[----:B------:R-:W-:-:S02]  /*1120*/  IADD3 R16, P0, R16, R17, RZ ;  /* 0x0000001110107210 */ /* 0x000fc40007f1e0ff */
[----:B------:R-:W-:Y:S01]  /*1130*/  IADD3.X R43, R10, R40, RZ, P2, !PT ;  /* 0x000000280a2b7210 */ /* 0x000fe200017fe4ff */
[----:B------:R-:W-:Y:S01]  /*1140*/  IMAD.X R23, RZ, RZ, R20, P1 ;  /* 0x000000ffff177224 */ /* 0x000fe200008e0614 */
[----:B------:R5:W2:Y:S01]  /*1150*/  LDG.E.EL R40, desc[UR4][R18.64] ;  /* 0x0000000412287981 */ /* 0x000aa2000c2e1900 */
[----:B------:R-:W-:Y:S01]  /*1160*/  IMAD.X R17, RZ, RZ, R22, P0 ;  /* 0x000000ffff117224 */ /* 0x000fe200000e0616 */
[----:B------:R-:W-:Y:S02]  /*1170*/  IADD3 R20, P0, R44, R8, RZ ;  /* 0x000000082c147210 */ /* 0x000fe40007f1e0ff */
[----:B------:R-:W-:Y:S02]  /*1180*/  IADD3 R44, P2, R11, R44, RZ ;  /* 0x0000002c0b2c7210 */ /* 0x000fe40007f5e0ff */
[----:B------:R-:W-:Y:S02]  /*1190*/  IADD3 R22, P1, R16, R8, RZ ;  /* 0x0000000810167210 */ /* 0x000fe40007f3e0ff */
[----:B-----5:R-:W-:-:S02]  /*11a0*/  SHF.R.U32.HI R19, RZ, 0x1b, R25 ;  /* 0x0000001bff137819 */ /* 0x020fc40000011619 */
[----:B------:R-:W-:Y:S02]  /*11b0*/  IADD3.X R21, R23, R9, RZ, P0, !PT ;  /* 0x0000000917157210 */ /* 0x000fe400007fe4ff */
[----:B------:R-:W-:Y:S02]  /*11c0*/  LOP3.LUT R19, R19, 0x10, RZ, 0xc0, !PT ;  /* 0x0000001013137812 */ /* 0x000fe400078ec0ff */
[----:B------:R-:W-:Y:S01]  /*11d0*/  LEA R18, P0, R24, UR6, 0x2 ;  /* 0x0000000618127c11 */ /* 0x000fe2000f8010ff */
[----:B------:R-:W-:Y:S02]  /*11e0*/  IMAD.X R45, R10, 0x1, R23, P2 ;  /* 0x000000010a2d7824 */ /* 0x000fe400010e0617 */
[----:B------:R-:W-:Y:S01]  /*11f0*/  IMAD.X R23, R17, 0x1, R9, P1 ;  /* 0x0000000111177824 */ /* 0x000fe200008e0609 */
[----:B------:R-:W-:Y:S01]  /*1200*/  IADD3 R19, P1, R19, R18, RZ ;  /* 0x0000001213137210 */ /* 0x000fe20007f3e0ff */
[----:B------:R-:W-:Y:S01]  /*1210*/  IMAD.WIDE R42, R38, 0x4, R42 ;  /* 0x00000004262a7825 */ /* 0x000fe200078e022a */
[----:B------:R-:W-:-:S02]  /*1220*/  SHF.R.U32.HI R18, RZ, 0x1b, R27 ;  /* 0x0000001bff127819 */ /* 0x000fc4000001161b */
[----:B------:R-:W-:Y:S01]  /*1230*/  LEA.HI.X R24, R24, UR7, R25, 0x2, P0 ;  /* 0x0000000718187c11 */ /* 0x000fe200080f1419 */
[----:B------:R-:W-:Y:S01]  /*1240*/  IMAD.WIDE R22, R38, 0x4, R22 ;  /* 0x0000000426167825 */ /* 0x000fe200078e0216 */
[----:B------:R-:W-:Y:S01]  /*1250*/  LEA R25, P0, R26, UR6, 0x2 ;  /* 0x000000061a197c11 */ /* 0x000fe2000f8010ff */
[----:B------:R-:W5:Y:S01]  /*1260*/  LDG.E.EL R42, desc[UR4][R42.64] ;  /* 0x000000042a2a7981 */ /* 0x000f62000c2e1900 */
[----:B------:R-:W-:Y:S01]  /*1270*/  LOP3.LUT R18, R18, 0x10, RZ, 0xc0, !PT ;  /* 0x0000001012127812 */ /* 0x000fe200078ec0ff */
[----:B------:R-:W-:Y:S01]  /*1280*/  IMAD.WIDE R20, R38, 0x4, R20 ;  /* 0x0000000426147825 */ /* 0x000fe200078e0214 */
[----:B------:R-:W-:-:S03]  /*1290*/  LEA.HI.X R26, R26, UR7, R27, 0x2, P0 ;  /* 0x000000071a1a7c11 */ /* 0x000fc600080f141b */
[----:B------:R-:W-:Y:S02]  /*12a0*/  IMAD.WIDE R46, R38, 0x4, R46 ;  /* 0x00000004262e7825 */ /* 0x000fe400078e022e */
[----:B------:R0:W3:Y:S04]  /*12b0*/  LDG.E.EL R20, desc[UR4][R20.64] ;  /* 0x0000000414147981 */ /* 0x0000e8000c2e1900 */
[----:B------:R1:W2:Y:S01]  /*12c0*/  LDG.E.EL R43, desc[UR4][R22.64] ;  /* 0x00000004162b7981 */ /* 0x0002a2000c2e1900 */
[----:B------:R-:W-:-:S03]  /*12d0*/  IADD3 R16, P3, R11, R16, RZ ;  /* 0x000000100b107210 */ /* 0x000fc60007f7e0ff */
[----:B------:R1:W2:Y:S01]  /*12e0*/  LDG.E.EL R39, desc[UR4][R46.64] ;  /* 0x000000042e277981 */ /* 0x0002a2000c2e1900 */
[----:B0-----:R-:W-:Y:S02]  /*12f0*/  IADD3.X R21, RZ, R24, RZ, P1, !PT ;  /* 0x00000018ff157210 */ /* 0x001fe40000ffe4ff */
[----:B-1----:R-:W-:Y:S02]  /*1300*/  IADD3 R23, P0, R18, R25, RZ ;  /* 0x0000001912177210 */ /* 0x002fe40007f1e0ff */
[----:B------:R-:W-:Y:S02]  /*1310*/  IADD3 R24, P4, R11, R19, RZ ;  /* 0x000000130b187210 */ /* 0x000fe40007f9e0ff */
[----:B------:R-:W-:Y:S01]  /*1320*/  IADD3 R22, P2, R23, R8, RZ ;  /* 0x0000000817167210 */ /* 0x000fe20007f5e0ff */
[----:B------:R-:W-:Y:S01]  /*1330*/  IMAD.X R26, RZ, RZ, R26, P0 ;  /* 0x000000ffff1a7224 */ /* 0x000fe200000e061a */
[----:B------:R-:W-:Y:S02]  /*1340*/  IADD3 R18, P1, R19, R8, RZ ;  /* 0x0000000813127210 */ /* 0x000fe40007f3e0ff */
[----:B------:R-:W-:Y:S01]  /*1350*/  IADD3 R46, P5, R11, R23, RZ ;  /* 0x000000170b2e7210 */ /* 0x000fe20007fbe0ff */
[----:B------:R-:W-:Y:S01]  /*1360*/  IMAD.X R17, R10, 0x1, R17, P3 ;  /* 0x000000010a117824 */ /* 0x000fe200018e0611 */
[----:B------:R-:W-:Y:S01]  /*1370*/  IADD3.X R19, R21, R9, RZ, P1, !PT ;  /* 0x0000000915137210 */ /* 0x000fe20000ffe4ff */
[----:B------:R-:W-:Y:S01]  /*1380*/  IMAD.X R23, R26, 0x1, R9, P2 ;  /* 0x000000011a177824 */ /* 0x000fe200010e0609 */
[----:B------:R-:W-:Y:S01]  /*1390*/  IADD3.X R47, R10, R26, RZ, P5, !PT ;  /* 0x0000001a0a2f7210 */ /* 0x000fe20002ffe4ff */
[----:B------:R-:W-:Y:S01]  /*13a0*/  IMAD.X R25, R10, 0x1, R21, P4 ;  /* 0x000000010a197824 */ /* 0x000fe200020e0615 */
[----:B------:R-:W0:Y:S01]  /*13b0*/  LDC.64 R26, c[0x0][0x228] ;  /* 0x00008a00ff1a7b82 */ /* 0x000e220000000a00 */
[----:B------:R1:W2:Y:S01]  /*13c0*/  LDG.E.EL.128 R8, desc[UR4][R48.64] ;  /* 0x0000000430087981 */ /* 0x0002a2000c2e1d00 */
[----:B------:R-:W-:-:S04]  /*13d0*/  IMAD.WIDE R50, R38, 0x4, R16 ;  /* 0x0000000426327825 */ /* 0x000fc800078e0210 */
[----:B------:R-:W-:Y:S02]  /*13e0*/  FADD R34, -R29, R34 ;  /* 0x000000221d227221 */ /* 0x000fe40000000100 */
[----:B------:R-:W0:Y:S08]  /*13f0*/  LDC.64 R16, c[0x0][0x278] ;  /* 0x00009e00ff107b82 */ /* 0x000e300000000a00 */
[----:B-1----:R-:W1:Y:S01]  /*1400*/  LDC.64 R48, c[0x0][0x2b0] ;  /* 0x0000ac00ff307b82 */ /* 0x002e620000000a00 */
[----:B0-----:R-:W-:Y:S01]  /*1410*/  IMAD.WIDE R26, R36, 0x4, R26 ;  /* 0x00000004241a7825 */ /* 0x001fe200078e021a */
[----:B------:R0:W4:Y:S05]  /*1420*/  LDG.E.EL R5, desc[UR4][R50.64] ;  /* 0x0000000432057981 */ /* 0x00012a000c2e1900 */
[----:B------:R-:W4:Y:S01]  /*1430*/  LDG.E.EL R26, desc[UR4][R26.64] ;  /* 0x000000041a1a7981 */ /* 0x000f22000c2e1900 */
[----:B------:R-:W-:-:S04]  /*1440*/  IMAD.WIDE R52, R4, 0x4, R16 ;  /* 0x0000000404347825 */ /* 0x000fc800078e0210 */
[----:B------:R-:W-:Y:S01]  /*1450*/  FFMA R14, R14, R34, R29 ;  /* 0x000000220e0e7223 */ /* 0x000fe2000000001d */
[----:B------:R-:W1:Y:S01]  /*1460*/  LDC.64 R16, c[0x0][0x230] ;  /* 0x00008c00ff107b82 */ /* 0x000e620000000a00 */
[C---:B------:R-:W-:Y:S01]  /*1470*/  IMAD.WIDE R18, R38.reuse, 0x4, R18 ;  /* 0x0000000426127825 */ /* 0x040fe200078e0212 */
[----:B------:R1:W5:Y:S03]  /*1480*/  LDG.E.EL R29, desc[UR4][R52.64] ;  /* 0x00000004341d7981 */ /* 0x000366000c2e1900 */
[C---:B------:R-:W-:Y:S01]  /*1490*/  IMAD.WIDE R44, R38.reuse, 0x4, R44 ;  /* 0x00000004262c7825 */ /* 0x040fe200078e022c */
[----:B------:R1:W5:Y:S02]  /*14a0*/  LDG.E.EL R34, desc[UR4][R18.64] ;  /* 0x0000000412227981 */ /* 0x000364000c2e1900 */
[----:B0-----:R-:W0:Y:S01]  /*14b0*/  LDC.64 R50, c[0x0][0x220] ;  /* 0x00008800ff327b82 */ /* 0x001e220000000a00 */
[----:B------:R-:W-:-:S02]  /*14c0*/  IMAD.WIDE R22, R38, 0x4, R22 ;  /* 0x0000000426167825 */ /* 0x000fc400078e0216 */
[----:B------:R-:W5:Y:S02]  /*14d0*/  LDG.E.EL R44, desc[UR4][R44.64] ;  /* 0x000000042c2c7981 */ /* 0x000f64000c2e1900 */
[----:B-1----:R-:W-:-:S03]  /*14e0*/  IMAD.WIDE R52, R4, 0x4, R48 ;  /* 0x0000000404347825 */ /* 0x002fc600078e0230 */
[----:B------:R-:W1:Y:S01]  /*14f0*/  LDC.64 R48, c[0x0][0x218] ;  /* 0x00008600ff307b82 */ /* 0x000e620000000a00 */
[----:B------:R0:W5:Y:S01]  /*1500*/  LDG.E.EL R27, desc[UR4][R22.64] ;  /* 0x00000004161b7981 */ /* 0x000162000c2e1900 */
[----:B------:R-:W-:Y:S01]  /*1510*/  FADD R37, -R12, R37 ;  /* 0x000000250c257221 */ /* 0x000fe20000000100 */
[----:B------:R-:W-:Y:S01]  /*1520*/  FADD R33, -R32, R33 ;  /* 0x0000002120217221 */ /* 0x000fe20000000100 */
[----:B------:R-:W-:Y:S01]  /*1530*/  IMAD.WIDE R24, R38, 0x4, R24 ;  /* 0x0000000426187825 */ /* 0x000fe200078e0218 */
[----:B------:R-:W5:Y:S03]  /*1540*/  LDG.E.EL R4, desc[UR4][R52.64] ;  /* 0x0000000434047981 */ /* 0x000f66000c2e1900 */
[----:B------:R-:W1:Y:S01]  /*1550*/  LDC.64 R18, c[0x0][0x238] ;  /* 0x00008e00ff127b82 */ /* 0x000e620000000a00 */
[----:B------:R-:W-:-:S07]  /*1560*/  FFMA R12, R15, R37, R12 ;  /* 0x000000250f0c7223 */ /* 0x000fce000000000c */
[----:B0-----:R-:W0:Y:S01]  /*1570*/  LDC.64 R22, c[0x0][0x240] ;  /* 0x00009000ff167b82 */ /* 0x001e220000000a00 */
[----:B------:R-:W-:Y:S01]  /*1580*/  FFMA R15, R15, R33, R32 ;  /* 0x000000210f0f7223 */ /* 0x000fe20000000020 */
[C---:B------:R-:W-:Y:S01]  /*1590*/  IMAD.WIDE R32, R36.reuse, 0x4, R50 ;  /* 0x0000000424207825 */ /* 0x040fe200078e0232 */
[----:B------:R-:W5:Y:S03]  /*15a0*/  LDG.E.EL R24, desc[UR4][R24.64] ;  /* 0x0000000418187981 */ /* 0x000f66000c2e1900 */
[----:B------:R-:W-:Y:S02]  /*15b0*/  IMAD.WIDE R50, R36, 0x4, R16 ;  /* 0x0000000424327825 */ /* 0x000fe400078e0210 */
[----:B------:R-:W5:Y:S02]  /*15c0*/  LDG.E.EL R32, desc[UR4][R32.64] ;  /* 0x0000000420207981 */ /* 0x000f64000c2e1900 */
[----:B-1----:R-:W-:-:S02]  /*15d0*/  IMAD.WIDE R16, R0, 0x4, R48 ;  /* 0x0000000400107825 */ /* 0x002fc400078e0230 */
[----:B------:R-:W5:Y:S02]  /*15e0*/  LDG.E.EL R25, desc[UR4][R50.64] ;  /* 0x0000000432197981 */ /* 0x000f64000c2e1900 */
[----:B------:R-:W-:Y:S02]  /*15f0*/  IMAD.WIDE R36, R36, 0x4, R18 ;  /* 0x0000000424247825 */ /* 0x000fe400078e0212 */
[----:B------:R-:W5:Y:S02]  /*1600*/  LDG.E.128 R16, desc[UR4][R16.64] ;  /* 0x0000000410107981 */ /* 0x000f64000c1e1d00 */
[----:B------:R-:W-:Y:S02]  /*1610*/  IMAD.WIDE R46, R38, 0x4, R46 ;  /* 0x00000004262e7825 */ /* 0x000fe400078e022e */
[----:B------:R-:W5:Y:S02]  /*1620*/  LDG.E.EL R36, desc[UR4][R36.64] ;  /* 0x0000000424247981 */ /* 0x000f64000c2e1900 */
[----:B0-----:R-:W-:-:S02]  /*1630*/  IMAD.WIDE R22, R0, 0x4, R22 ;  /* 0x0000000400167825 */ /* 0x001fc400078e0216 */
[----:B------:R-:W5:Y:S02]  /*1640*/  LDG.E.EL R47, desc[UR4][R46.64] ;  /* 0x000000042e2f7981 */ /* 0x000f64000c2e1900 */
[----:B---3--:R-:W-:-:S04]  /*1650*/  FADD R20, -R35, R20 ;  /* 0x0000001423147221 */ /* 0x008fc80000000100 */
[----:B--2---:R-:W-:Y:S02]  /*1660*/  FFMA R35, R8, R20, R35 ;  /* 0x0000001408237223 */ /* 0x004fe40000000023 */
[----:B------:R-:W2:Y:S01]  /*1670*/  LDG.E.128 R20, desc[UR4][R22.64] ;  /* 0x0000000416147981 */ /* 0x000ea2000c1e1d00 */
[----:B----4-:R-:W-:-:S06]  /*1680*/  FADD R26, R26, 9.9999997473787516356e-06 ;  /* 0x3727c5ac1a1a7421 */ /* 0x010fcc0000000000 */
[----:B------:R-:W0:Y:S02]  /*1690*/  MUFU.SQRT R26, R26 ;  /* 0x0000001a001a7308 */ /* 0x000e240000002000 */
[C---:B0-----:R-:W-:Y:S02]  /*16a0*/  FSETP.GT.AND P0, PT, R26.reuse, 8.50705917302346158658e+37, PT ;  /* 0x7e8000001a00780b */ /* 0x041fe40003f04000 */
[----:B------:R-:W-:Y:S01]  /*16b0*/  FSETP.GEU.AND P1, PT, R26, 1.175494350822287508e-38, PT ;  /* 0x008000001a00780b */ /* 0x000fe20003f2e000 */
[----:B-----5:R-:W-:Y:S01]  /*16c0*/  FADD R44, -R31, R44 ;  /* 0x0000002c1f2c7221 */ /* 0x020fe20000000100 */
[----:B------:R-:W-:-:S03]  /*16d0*/  FADD R43, -R28, R43 ;  /* 0x0000002b1c2b7221 */ /* 0x000fc60000000100 */
[----:B------:R-:W-:-:S06]  /*16e0*/  FFMA R8, R8, R44, R31 ;  /* 0x0000002c08087223 */ /* 0x000fcc000000001f */
[----:B------:R-:W-:Y:S01]  /*16f0*/  @P0 FMUL R26, R26, 0.25 ;  /* 0x3e8000001a1a0820 */ /* 0x000fe20000400000 */
[----:B------:R-:W-:-:S03]  /*1700*/  FADD R31, -R30, R5 ;  /* 0x000000051e1f7221 */ /* 0x000fc60000000100 */
[----:B------:R-:W-:Y:S01]  /*1710*/  @!P1 FMUL R26, R26, 16777216 ;  /* 0x4b8000001a1a9820 */ /* 0x000fe20000400000 */
[C---:B------:R-:W-:Y:S01]  /*1720*/  FFMA R5, R9.reuse, R43, R28 ;  /* 0x0000002b09057223 */ /* 0x040fe2000000001c */
[----:B------:R-:W-:Y:S01]  /*1730*/  FFMA R30, R9, R31, R30 ;  /* 0x0000001f091e7223 */ /* 0x000fe2000000001e */
[----:B------:R-:W-:Y:S01]  /*1740*/  FADD R7, -R2, R7 ;  /* 0x0000000702077221 */ /* 0x000fe20000000100 */
[----:B------:R-:W-:Y:S01]  /*1750*/  FADD R6, -R3, R6 ;  /* 0x0000000603067221 */ /* 0x000fe20000000100 */
[----:B------:R-:W-:Y:S01]  /*1760*/  IMAD.MOV.U32 R9, RZ, RZ, 0x3e800000 ;  /* 0x3e800000ff097424 */ /* 0x000fe200078e00ff */
[----:B------:R-:W0:Y:S01]  /*1770*/  MUFU.RCP R26, R26 ;  /* 0x0000001a001a7308 */ /* 0x000e220000001000 */
[C---:B------:R-:W-:Y:S01]  /*1780*/  FFMA R7, R29.reuse, R7, R2 ;  /* 0x000000071d077223 */ /* 0x040fe20000000002 */
[----:B------:R-:W-:Y:S02]  /*1790*/  FFMA R2, R29, R6, R3 ;  /* 0x000000061d027223 */ /* 0x000fe40000000003 */
[----:B------:R-:W-:Y:S01]  /*17a0*/  FSEL R3, R9, 1, P0 ;  /* 0x3f80000009037808 */ /* 0x000fe20000000000 */
[----:B------:R-:W-:-:S04]  /*17b0*/  FADD R34, -R39, R34 ;  /* 0x0000002227227221 */ /* 0x000fc80000000100 */
[----:B------:R-:W-:Y:S01]  /*17c0*/  @!P1 FMUL R3, R3, 16777216 ;  /* 0x4b80000003039820 */ /* 0x000fe20000400000 */
[--C-:B------:R-:W-:Y:S01]  /*17d0*/  FADD R16, R16, -R32.reuse ;  /* 0x8000002010107221 */ /* 0x100fe20000000000 */
[----:B------:R-:W-:Y:S01]  /*17e0*/  FADD R17, R17, -R32 ;  /* 0x8000002011117221 */ /* 0x000fe20000000000 */
[----:B------:R-:W-:Y:S01]  /*17f0*/  FADD R24, -R41, R24 ;  /* 0x0000001829187221 */ /* 0x000fe20000000100 */
[--C-:B------:R-:W-:Y:S01]  /*1800*/  FADD R18, R18, -R32.reuse ;  /* 0x8000002012127221 */ /* 0x100fe20000000000 */
[----:B0-----:R-:W-:Y:S01]  /*1810*/  FMUL R26, R26, R3 ;  /* 0x000000031a1a7220 */ /* 0x001fe20000400000 */
[----:B------:R-:W-:Y:S01]  /*1820*/  FADD R19, R19, -R32 ;  /* 0x8000002013137221 */ /* 0x000fe20000000000 */
[C---:B------:R-:W-:Y:S01]  /*1830*/  FFMA R39, R10.reuse, R34, R39 ;  /* 0x000000220a277223 */ /* 0x040fe20000000027 */
[----:B------:R-:W-:Y:S01]  /*1840*/  FFMA R10, R10, R24, R41 ;  /* 0x000000180a0a7223 */ /* 0x000fe20000000029 */
[-C--:B------:R-:W-:Y:S01]  /*1850*/  FMUL R16, R16, R26.reuse ;  /* 0x0000001a10107220 */ /* 0x080fe20000400000 */
[-C--:B------:R-:W-:Y:S01]  /*1860*/  FMUL R17, R17, R26.reuse ;  /* 0x0000001a11117220 */ /* 0x080fe20000400000 */
[----:B------:R-:W-:Y:S01]  /*1870*/  FADD R14, -R13, R14 ;  /* 0x0000000e0d0e7221 */ /* 0x000fe20000000100 */
[----:B------:R-:W-:Y:S01]  /*1880*/  FADD R15, -R12, R15 ;  /* 0x0000000f0c0f7221 */ /* 0x000fe20000000100 */
[-C--:B------:R-:W-:Y:S01]  /*1890*/  FMUL R3, R18, R26.reuse ;  /* 0x0000001a12037220 */ /* 0x080fe20000400000 */
[----:B------:R-:W-:Y:S01]  /*18a0*/  FMUL R19, R19, R26 ;  /* 0x0000001a13137220 */ /* 0x000fe20000400000 */
[----:B------:R-:W-:Y:S01]  /*18b0*/  FADD R8, -R35, R8 ;  /* 0x0000000823087221 */ /* 0x000fe20000000100 */
[----:B------:R-:W-:Y:S01]  /*18c0*/  FFMA R9, R25, R16, R36 ;  /* 0x0000001019097223 */ /* 0x000fe20000000024 */
[----:B------:R-:W-:Y:S01]  /*18d0*/  FADD R27, -R40, R27 ;  /* 0x0000001b281b7221 */ /* 0x000fe20000000100 */
[----:B------:R-:W-:Y:S01]  /*18e0*/  FADD R47, -R42, R47 ;  /* 0x0000002f2a2f7221 */ /* 0x000fe20000000100 */
[----:B------:R-:W-:Y:S01]  /*18f0*/  FADD R10, -R39, R10 ;  /* 0x0000000a270a7221 */ /* 0x000fe20000000100 */
[C-C-:B------:R-:W-:Y:S01]  /*1900*/  FFMA R6, R25.reuse, R17, R36.reuse ;  /* 0x0000001119067223 */ /* 0x140fe20000000024 */
[----:B------:R-:W-:Y:S01]  /*1910*/  FFMA R3, R25, R3, R36 ;  /* 0x0000000319037223 */ /* 0x000fe20000000024 */
[C---:B------:R-:W-:Y:S01]  /*1920*/  FFMA R13, R29.reuse, R14, R13 ;  /* 0x0000000e1d0d7223 */ /* 0x040fe2000000000d */
[----:B------:R-:W-:Y:S01]  /*1930*/  FFMA R12, R29, R15, R12 ;  /* 0x0000000f1d0c7223 */ /* 0x000fe2000000000c */
[----:B------:R-:W-:Y:S01]  /*1940*/  FFMA R36, R25, R19, R36 ;  /* 0x0000001319247223 */ /* 0x000fe20000000024 */
[----:B------:R-:W0:Y:S01]  /*1950*/  LDC.64 R16, c[0x0][0x2b8] ;  /* 0x0000ae00ff107b82 */ /* 0x000e220000000a00 */
[C---:B------:R-:W-:Y:S01]  /*1960*/  FFMA R35, R4.reuse, R8, R35 ;  /* 0x0000000804237223 */ /* 0x040fe20000000023 */
[C---:B------:R-:W-:Y:S01]  /*1970*/  FFMA R27, R11.reuse, R27, R40 ;  /* 0x0000001b0b1b7223 */ /* 0x040fe20000000028 */
[----:B------:R-:W-:Y:S01]  /*1980*/  FFMA R42, R11, R47, R42 ;  /* 0x0000002f0b2a7223 */ /* 0x000fe2000000002a */
[----:B------:R-:W-:-:S04]  /*1990*/  FFMA R39, R4, R10, R39 ;  /* 0x0000000a04277223 */ /* 0x000fc80000000027 */
[----:B------:R-:W1:Y:S01]  /*19a0*/  LDC.64 R14, c[0x0][0x210] ;  /* 0x00008400ff0e7b82 */ /* 0x000e620000000a00 */
[----:B------:R-:W-:Y:S01]  /*19b0*/  FADD R30, -R5, R30 ;  /* 0x0000001e051e7221 */ /* 0x000fe20000000100 */
[----:B------:R-:W-:-:S03]  /*19c0*/  FADD R42, -R27, R42 ;  /* 0x0000002a1b2a7221 */ /* 0x000fc60000000100 */
[C---:B------:R-:W-:Y:S01]  /*19d0*/  FFMA R5, R4.reuse, R30, R5 ;  /* 0x0000001e04057223 */ /* 0x040fe20000000005 */
[----:B------:R-:W-:Y:S01]  /*19e0*/  FFMA R42, R4, R42, R27 ;  /* 0x0000002a042a7223 */ /* 0x000fe2000000001b */
[----:B0-----:R-:W-:-:S04]  /*19f0*/  IMAD.WIDE R16, R0, 0x4, R16 ;  /* 0x0000000400107825 */ /* 0x001fc800078e0210 */
[----:B-1----:R-:W-:Y:S01]  /*1a00*/  IMAD.WIDE R14, R0, 0x4, R14 ;  /* 0x00000004000e7825 */ /* 0x002fe200078e020e */
[----:B--2---:R-:W-:-:S03]  /*1a10*/  FSETP.GEU.AND P0, PT, R9, -R20, PT ;  /* 0x800000140900720b */ /* 0x004fc60003f0e000 */
[----:B------:R-:W-:Y:S01]  /*1a20*/  FADD R8, R20, R9 ;  /* 0x0000000914087221 */ /* 0x000fe20000000000 */
[----:B------:R-:W-:Y:S01]  /*1a30*/  FADD R9, R21, R6 ;  /* 0x0000000615097221 */ /* 0x000fe20000000000 */
[----:B------:R-:W-:Y:S01]  /*1a40*/  FADD R11, R23, R36 ;  /* 0x00000024170b7221 */ /* 0x000fe20000000000 */
[----:B------:R-:W-:Y:S01]  /*1a50*/  FADD R10, R22, R3 ;  /* 0x00000003160a7221 */ /* 0x000fe20000000000 */
[----:B------:R-:W-:Y:S02]  /*1a60*/  FSETP.GEU.AND P1, PT, R6, -R21, PT ;  /* 0x800000150600720b */ /* 0x000fe40003f2e000 */
[----:B------:R-:W-:Y:S02]  /*1a70*/  FSETP.GEU.AND P3, PT, R36, -R23, PT ;  /* 0x800000172400720b */ /* 0x000fe40003f6e000 */
[----:B------:R-:W-:Y:S02]  /*1a80*/  FSETP.GEU.AND P2, PT, R3, -R22, PT ;  /* 0x800000160300720b */ /* 0x000fe40003f4e000 */
[----:B------:R-:W-:-:S02]  /*1a90*/  FSEL R8, R8, RZ, P0 ;  /* 0x000000ff08087208 */ /* 0x000fc40000000000 */
[----:B------:R-:W-:Y:S02]  /*1aa0*/  FSEL R9, R9, RZ, P1 ;  /* 0x000000ff09097208 */ /* 0x000fe40000800000 */
[----:B------:R-:W-:Y:S02]  /*1ab0*/  FSEL R11, R11, RZ, P3 ;  /* 0x000000ff0b0b7208 */ /* 0x000fe40001800000 */
[----:B------:R-:W-:Y:S01]  /*1ac0*/  FSEL R10, R10, RZ, P2 ;  /* 0x000000ff0a0a7208 */ /* 0x000fe20001000000 */
[----:B------:R-:W-:Y:S01]  /*1ad0*/  FADD R6, R8, R7 ;  /* 0x0000000708067221 */ /* 0x000fe20000000000 */
[----:B------:R-:W-:Y:S01]  /*1ae0*/  FADD R2, R9, R2 ;  /* 0x0000000209027221 */ /* 0x000fe20000000000 */
[----:B------:R-:W-:Y:S02]  /*1af0*/  FADD R3, R11, R12 ;  /* 0x0000000c0b037221 */ /* 0x000fe40000000000 */
[----:B------:R-:W-:Y:S01]  /*1b00*/  FADD R4, R10, R13 ;  /* 0x0000000d0a047221 */ /* 0x000fe20000000000 */
[----:B------:R-:W-:Y:S01]  /*1b10*/  FSETP.GEU.AND P0, PT, R6, -R35, PT ;  /* 0x800000230600720b */ /* 0x000fe20003f0e000 */
[----:B------:R-:W-:Y:S01]  /*1b20*/  FADD R6, R35, R6 ;  /* 0x0000000623067221 */ /* 0x000fe20000000000 */
[----:B------:R-:W-:Y:S01]  /*1b30*/  FSETP.GEU.AND P1, PT, R2, -R5, PT ;  /* 0x800000050200720b */ /* 0x000fe20003f2e000 */
[----:B------:R-:W-:Y:S01]  /*1b40*/  FADD R2, R5, R2 ;  /* 0x0000000205027221 */ /* 0x000fe20000000000 */
[----:B------:R-:W-:Y:S01]  /*1b50*/  FSETP.GEU.AND P3, PT, R3, -R42, PT ;  /* 0x8000002a0300720b */ /* 0x000fe20003f6e000 */
[----:B------:R-:W-:Y:S01]  /*1b60*/  FADD R3, R42, R3 ;  /* 0x000000032a037221 */ /* 0x000fe20000000000 */
[----:B------:R-:W-:Y:S01]  /*1b70*/  FSETP.GEU.AND P2, PT, R4, -R39, PT ;  /* 0x800000270400720b */ /* 0x000fe20003f4e000 */
[----:B------:R-:W-:Y:S01]  /*1b80*/  FADD R4, R39, R4 ;  /* 0x0000000427047221 */ /* 0x000fe20000000000 */
[----:B------:R-:W-:-:S02]  /*1b90*/  FSEL R20, R6, RZ, P0 ;  /* 0x000000ff06147208 */ /* 0x000fc40000000000 */
[----:B------:R-:W-:Y:S02]  /*1ba0*/  FSEL R21, R2, RZ, P1 ;  /* 0x000000ff02157208 */ /* 0x000fe40000800000 */
[----:B------:R-:W-:Y:S02]  /*1bb0*/  FSEL R23, R3, RZ, P3 ;  /* 0x000000ff03177208 */ /* 0x000fe40001800000 */
[----:B------:R-:W-:Y:S01]  /*1bc0*/  FSEL R22, R4, RZ, P2 ;  /* 0x000000ff04167208 */ /* 0x000fe20001000000 */
[----:B------:R-:W-:Y:S04]  /*1bd0*/  STG.E.128 desc[UR4][R16.64], R8 ;  /* 0x0000000810007986 */ /* 0x000fe8000c101d04 */
[----:B------:R-:W-:Y:S01]  /*1be0*/  STG.E.128 desc[UR4][R14.64], R20 ;  /* 0x000000140e007986 */ /* 0x000fe2000c101d04 */
[----:B------:R-:W-:Y:S05]  /*1bf0*/  EXIT ;  /* 0x000000000000794d */ /* 0x000fea0003800000 */
.L_x_0:
[----:B------:R-:W-:-:S00]  /*1c00*/  BRA `(.L_x_0) ;  /* 0xfffffffc00fc7947 */ /* 0x000fc0000383ffff */
[----:B------:R-:W-:-:S00]  /*1c10*/  NOP ;  /* 0x0000000000007918 */ /* 0x000fc00000000000 */
        /* <DEDUP_REMOVED lines=14> */
.L_x_1:


//--------------------- .nv.global.init           --------------------------
	.section	.nv.global.init,"aw",@progbits
.nv.global.init:
	.type		_$_str,@object
	.size		_$_str,(_$_str_$_2 - _$_str)
_$_str:
        /*0000*/ 	.byte	0x5f, 0x5f, 0x43, 0x55, 0x44, 0x41, 0x5f, 0x46, 0x54, 0x5a, 0x00
	.type		_$_str_$_2,@object
	.size		_$_str_$_2,(.L_1 - _$_str_$_2)
_$_str_$_2:
        /*000b*/ 	.byte	0x5f, 0x5f, 0x43, 0x55, 0x44, 0x41, 0x5f, 0x50, 0x52, 0x45, 0x43, 0x5f, 0x53, 0x51, 0x52, 0x54
        /*001b*/ 	.byte	0x00
.L_1:


//--------------------- .nv.constant0.triton_poi_fused__native_batch_norm_legit_no_training__unsafe_index_add_mul_relu_sub_19 --------------------------
	.section	.nv.constant0.triton_poi_fused__native_batch_norm_legit_no_training__unsafe_index_add_mul_relu_sub_19,"a",@progbits
	.sectionflags	@""
	.align	4
.nv.constant0.triton_poi_fused__native_batch_norm_legit_no_training__unsafe_index_add_mul_relu_sub_19:
	.zero		708
